	.target	sm_90a

	.elftype	@"ET_EXEC"


//--------------------- .note.nv.tkinfo           --------------------------
	.section	.note.nv.tkinfo,"",@"SHT_NOTE"
	.sectionflags	@"SHF_NOTE_NV_TKINFO"
	.tkinfo
        /*0018*/ 	.word	0x00000002
        /*0030*/ 	.string	""
        /*0030*/ 	.string	"ptxas"
        /*0030*/ 	.string	"Cuda compilation tools, release 13.0, V13.0.88"
        /*0030*/ 	.string	"Build cuda_13.0.r13.0/compiler.36424714_0"
        /*0030*/ 	.string	"-arch sm_90a -m 64 "



//--------------------- .note.nv.cuinfo           --------------------------
	.section	.note.nv.cuinfo,"",@"SHT_NOTE"
	.sectionflags	@"SHF_NOTE_NV_CUINFO"
        /*0018*/ 	.short	0x0002
        /*001a*/ 	.short	0x005a
        /*001c*/ 	.short	0x0082
	.zero		2


//--------------------- .nv.info                  --------------------------
	.section	.nv.info,"",@"SHT_CUDA_INFO"
	.align	4


	//----- nvinfo : EIATTR_REGCOUNT
	.align		4
        /*0000*/ 	.byte	0x04, 0x2f
        /*0002*/ 	.short	(.L_15 - .L_14)
	.align		4
.L_14:
        /*0004*/ 	.word	index@(_ZN7cutlass13device_kernelINS_4gemm6kernel13GemmUniversalIN4cute5tupleIJiiiiEEENS1_10collective13CollectiveMmaINS1_34MainloopSm90TmaGmmaWarpSpecializedILi4ENS5_IJNS4_1CILi1EEESB_SB_EEENS1_32KernelTmaWarpSpecializedPingpongEEENS5_IJNSA_ILi64EEENSA_ILi256EEENSA_ILi32EEEEEEaNS5_IJlSB_lEEEaSJ_NS4_8TiledMMAINS4_8MMA_AtomIJNS4_4SM904GMMA27MMA_64x256x32_S32S8S8_SS_TNEEEENS4_6LayoutISC_NS5_IJNSA_ILi0EEESR_SR_EEEEENS5_IJNS4_10UnderscoreESU_SU_EEEEENS4_13SM90_TMA_LOADENS4_14ComposedLayoutINS4_7SwizzleILi1ELi4ELi3EEENS4_18smem_ptr_flag_bitsILi8EEENSQ_INS5_IJNSA_ILi8EEESH_EEENS5_IJSH_SB_EEEEEEEvNS4_8identityESX_S17_vS18_EENS_8epilogue10collective6detail29Sm90TmaWarpSpecializedAdapterINS1B_15DefaultEpilogueIaSJ_SJ_NS1A_6thread17LinearCombinationIaLi1EiiLNS1F_9ScaleType4KindE0ELNS_15FloatRoundStyleE2EaEENS1_15EpilogueDefaultEEEEEvvEEEEvNT_6ParamsE)
        /*0008*/ 	.word	0x000000a8


	//----- nvinfo : EIATTR_FRAME_SIZE
	.align		4
.L_15:
        /*000c*/ 	.byte	0x04, 0x11
        /*000e*/ 	.short	(.L_17 - .L_16)
	.align		4
.L_16:
        /*0010*/ 	.word	index@(_ZN7cutlass13device_kernelINS_4gemm6kernel13GemmUniversalIN4cute5tupleIJiiiiEEENS1_10collective13CollectiveMmaINS1_34MainloopSm90TmaGmmaWarpSpecializedILi4ENS5_IJNS4_1CILi1EEESB_SB_EEENS1_32KernelTmaWarpSpecializedPingpongEEENS5_IJNSA_ILi64EEENSA_ILi256EEENSA_ILi32EEEEEEaNS5_IJlSB_lEEEaSJ_NS4_8TiledMMAINS4_8MMA_AtomIJNS4_4SM904GMMA27MMA_64x256x32_S32S8S8_SS_TNEEEENS4_6LayoutISC_NS5_IJNSA_ILi0EEESR_SR_EEEEENS5_IJNS4_10UnderscoreESU_SU_EEEEENS4_13SM90_TMA_LOADENS4_14ComposedLayoutINS4_7SwizzleILi1ELi4ELi3EEENS4_18smem_ptr_flag_bitsILi8EEENSQ_INS5_IJNSA_ILi8EEESH_EEENS5_IJSH_SB_EEEEEEEvNS4_8identityESX_S17_vS18_EENS_8epilogue10collective6detail29Sm90TmaWarpSpecializedAdapterINS1B_15DefaultEpilogueIaSJ_SJ_NS1A_6thread17LinearCombinationIaLi1EiiLNS1F_9ScaleType4KindE0ELNS_15FloatRoundStyleE2EaEENS1_15EpilogueDefaultEEEEEvvEEEEvNT_6ParamsE)
        /*0014*/ 	.word	0x00000000


	//----- nvinfo : EIATTR_MIN_STACK_SIZE
	.align		4
.L_17:
        /*0018*/ 	.byte	0x04, 0x12
        /*001a*/ 	.short	(.L_19 - .L_18)
	.align		4
.L_18:
        /*001c*/ 	.word	index@(_ZN7cutlass13device_kernelINS_4gemm6kernel13GemmUniversalIN4cute5tupleIJiiiiEEENS1_10collective13CollectiveMmaINS1_34MainloopSm90TmaGmmaWarpSpecializedILi4ENS5_IJNS4_1CILi1EEESB_SB_EEENS1_32KernelTmaWarpSpecializedPingpongEEENS5_IJNSA_ILi64EEENSA_ILi256EEENSA_ILi32EEEEEEaNS5_IJlSB_lEEEaSJ_NS4_8TiledMMAINS4_8MMA_AtomIJNS4_4SM904GMMA27MMA_64x256x32_S32S8S8_SS_TNEEEENS4_6LayoutISC_NS5_IJNSA_ILi0EEESR_SR_EEEEENS5_IJNS4_10UnderscoreESU_SU_EEEEENS4_13SM90_TMA_LOADENS4_14ComposedLayoutINS4_7SwizzleILi1ELi4ELi3EEENS4_18smem_ptr_flag_bitsILi8EEENSQ_INS5_IJNSA_ILi8EEESH_EEENS5_IJSH_SB_EEEEEEEvNS4_8identityESX_S17_vS18_EENS_8epilogue10collective6detail29Sm90TmaWarpSpecializedAdapterINS1B_15DefaultEpilogueIaSJ_SJ_NS1A_6thread17LinearCombinationIaLi1EiiLNS1F_9ScaleType4KindE0ELNS_15FloatRoundStyleE2EaEENS1_15EpilogueDefaultEEEEEvvEEEEvNT_6ParamsE)
        /*0020*/ 	.word	0x00000000
.L_19:


//--------------------- .nv.compat                --------------------------
	.section	.nv.compat,"",@"SHT_CUDA_COMPAT_INFO"
	.align	4
        /*0000*/ 	.byte	0x02, 0x09, 0x01, 0x00, 0x02, 0x02, 0x04, 0x00, 0x02, 0x05, 0x05, 0x00, 0x03, 0x07, 0x01, 0x01
        /*0010*/ 	.byte	0x02, 0x03, 0x01, 0x00, 0x02, 0x06, 0x01, 0x00, 0x04, 0x0b, 0x08, 0x00, 0x00, 0x00, 0x00, 0x00
        /*0020*/ 	.byte	0x00, 0x00, 0x00, 0x00


//--------------------- .nv.info._ZN7cutlass13device_kernelINS_4gemm6kernel13GemmUniversalIN4cute5tupleIJiiiiEEENS1_10collective13CollectiveMmaINS1_34MainloopSm90TmaGmmaWarpSpecializedILi4ENS5_IJNS4_1CILi1EEESB_SB_EEENS1_32KernelTmaWarpSpecializedPingpongEEENS5_IJNSA_ILi64EEENSA_ILi256EEENSA_ILi32EEEEEEaNS5_IJlSB_lEEEaSJ_NS4_8TiledMMAINS4_8MMA_AtomIJNS4_4SM904GMMA27MMA_64x256x32_S32S8S8_SS_TNEEEENS4_6LayoutISC_NS5_IJNSA_ILi0EEESR_SR_EEEEENS5_IJNS4_10UnderscoreESU_SU_EEEEENS4_13SM90_TMA_LOADENS4_14ComposedLayoutINS4_7SwizzleILi1ELi4ELi3EEENS4_18smem_ptr_flag_bitsILi8EEENSQ_INS5_IJNSA_ILi8EEESH_EEENS5_IJSH_SB_EEEEEEEvNS4_8identityESX_S17_vS18_EENS_8epilogue10collective6detail29Sm90TmaWarpSpecializedAdapterINS1B_15DefaultEpilogueIaSJ_SJ_NS1A_6thread17LinearCombinationIaLi1EiiLNS1F_9ScaleType4KindE0ELNS_15FloatRoundStyleE2EaEENS1_15EpilogueDefaultEEEEEvvEEEEvNT_6ParamsE --------------------------
	.section	.nv.info._ZN7cutlass13device_kernelINS_4gemm6kernel13GemmUniversalIN4cute5tupleIJiiiiEEENS1_10collective13CollectiveMmaINS1_34MainloopSm90TmaGmmaWarpSpecializedILi4ENS5_IJNS4_1CILi1EEESB_SB_EEENS1_32KernelTmaWarpSpecializedPingpongEEENS5_IJNSA_ILi64EEENSA_ILi256EEENSA_ILi32EEEEEEaNS5_IJlSB_lEEEaSJ_NS4_8TiledMMAINS4_8MMA_AtomIJNS4_4SM904GMMA27MMA_64x256x32_S32S8S8_SS_TNEEEENS4_6LayoutISC_NS5_IJNSA_ILi0EEESR_SR_EEEEENS5_IJNS4_10UnderscoreESU_SU_EEEEENS4_13SM90_TMA_LOADENS4_14ComposedLayoutINS4_7SwizzleILi1ELi4ELi3EEENS4_18smem_ptr_flag_bitsILi8EEENSQ_INS5_IJNSA_ILi8EEESH_EEENS5_IJSH_SB_EEEEEEEvNS4_8identityESX_S17_vS18_EENS_8epilogue10collective6detail29Sm90TmaWarpSpecializedAdapterINS1B_15DefaultEpilogueIaSJ_SJ_NS1A_6thread17LinearCombinationIaLi1EiiLNS1F_9ScaleType4KindE0ELNS_15FloatRoundStyleE2EaEENS1_15EpilogueDefaultEEEEEvvEEEEvNT_6ParamsE,"",@"SHT_CUDA_INFO"
	.sectionflags	@""
	.align	4


	//----- nvinfo : EIATTR_CUDA_API_VERSION
	.align		4
        /*0000*/ 	.byte	0x04, 0x37
        /*0002*/ 	.short	(.L_21 - .L_20)
.L_20:
        /*0004*/ 	.word	0x00000082


	//----- nvinfo : EIATTR_KPARAM_INFO
	.align		4
.L_21:
        /*0008*/ 	.byte	0x04, 0x17
        /*000a*/ 	.short	(.L_23 - .L_22)
.L_22:
        /*000c*/ 	.word	0x00000000
        /*0010*/ 	.short	0x0000
        /*0012*/ 	.short	0x0070
        /*0014*/ 	.byte	0x00, 0xf0, 0x01, 0x10


	//----- nvinfo : EIATTR_SPARSE_MMA_MASK
	.align		4
.L_23:
        /*0018*/ 	.byte	0x03, 0x50
        /*001a*/ 	.short	0x0000


	//----- nvinfo : EIATTR_MAXREG_COUNT
	.align		4
        /*001c*/ 	.byte	0x03, 0x1b
        /*001e*/ 	.short	0x00a8


	//----- nvinfo : EIATTR_NUM_BARRIERS
	.align		4
        /*0020*/ 	.byte	0x02, 0x4c
        /*0022*/ 	.byte	0x01
	.zero		1


	//----- nvinfo : EIATTR_EXTERNS
	.align		4
        /*0024*/ 	.byte	0x04, 0x0f
        /*0026*/ 	.short	(.L_25 - .L_24)


	//   ....[0]....
	.align		4
.L_24:
        /*0028*/ 	.word	index@(__assertfail)


	//----- nvinfo : EIATTR_MERCURY_ISA_VERSION
	.align		4
.L_25:
        /*002c*/ 	.byte	0x03, 0x5f
        /*002e*/ 	.short	0x0101


	//----- nvinfo : EIATTR_INT_WARP_WIDE_INSTR_OFFSETS
	.align		4
        /*0030*/ 	.byte	0x04, 0x31
        /*0032*/ 	.short	(.L_27 - .L_26)


	//   ....[0]....
.L_26:
        /*0034*/ 	.word	0x00000470


	//   ....[1]....
        /*0038*/ 	.word	0x00000490


	//   ....[2]....
        /*003c*/ 	.word	0x00000510


	//   ....[3]....
        /*0040*/ 	.word	0x00000520


	//   ....[4]....
        /*0044*/ 	.word	0x00000530


	//   ....[5]....
        /*0048*/ 	.word	0x00000550


	//   ....[6]....
        /*004c*/ 	.word	0x000005b0


	//   ....[7]....
        /*0050*/ 	.word	0x000005d0


	//----- nvinfo : EIATTR_COOP_GROUP_MASK_REGIDS
	.align		4
.L_27:
        /*0054*/ 	.byte	0x04, 0x29
        /*0056*/ 	.short	(.L_29 - .L_28)


	//   ....[0]....
.L_28:
        /*0058*/ 	.word	0xffffffff


	//   ....[1]....
        /*005c*/ 	.word	0xffffffff


	//   ....[2]....
        /*0060*/ 	.word	0xffffffff


	//   ....[3]....
        /*0064*/ 	.word	0xffffffff


	//   ....[4]....
        /*0068*/ 	.word	0xffffffff


	//   ....[5]....
        /*006c*/ 	.word	0xffffffff


	//----- nvinfo : EIATTR_COOP_GROUP_INSTR_OFFSETS
	.align		4
.L_29:
        /*0070*/ 	.byte	0x04, 0x28
        /*0072*/ 	.short	(.L_31 - .L_30)


	//   ....[0]....
.L_30:
        /*0074*/ 	.word	0x00000050


	//   ....[1]....
        /*0078*/ 	.word	0x00000080


	//   ....[2]....
        /*007c*/ 	.word	0x00000180


	//   ....[3]....
        /*0080*/ 	.word	0x00000390


	//   ....[4]....
        /*0084*/ 	.word	0x000003d0


	//   ....[5]....
        /*0088*/ 	.word	0x00000410


	//----- nvinfo : EIATTR_REG_RECONFIG
	.align		4
.L_31:
        /*008c*/ 	.byte	0x01, 0x54
	.zero		2


	//----- nvinfo : EIATTR_SYSCALL_OFFSETS
	.align		4
        /*0090*/ 	.byte	0x04, 0x46
        /*0092*/ 	.short	(.L_33 - .L_32)


	//   ....[0]....
.L_32:
        /*0094*/ 	.word	0x00001690


	//----- nvinfo : EIATTR_MBARRIER_INSTR_OFFSETS
	.align		4
.L_33:
        /*0098*/ 	.byte	0x04, 0x39
        /*009a*/ 	.short	(.L_35 - .L_34)


	//   ....[0]....
.L_34:
        /*009c*/ 	.word	0x00000300
        /*00a0*/ 	.word	0x000000ff
        /*00a4*/ 	.word	0x00000000
        /*00a8*/ 	.short	0x0100
        /*00aa*/ 	.byte	0x09
	.zero		1


	//   ....[1]....
        /*00ac*/ 	.word	0x00000310
        /*00b0*/ 	.word	0x000000ff
        /*00b4*/ 	.word	0x00000020
        /*00b8*/ 	.short	0x0100
        /*00ba*/ 	.byte	0x09
	.zero		1


	//   ....[2]....
        /*00bc*/ 	.word	0x00000320
        /*00c0*/ 	.word	0x000000ff
        /*00c4*/ 	.word	0x00000008
        /*00c8*/ 	.short	0x0100
        /*00ca*/ 	.byte	0x09
	.zero		1


	//   ....[3]....
        /*00cc*/ 	.word	0x00000330
        /*00d0*/ 	.word	0x000000ff
        /*00d4*/ 	.word	0x00000028
        /*00d8*/ 	.short	0x0100
        /*00da*/ 	.byte	0x09
	.zero		1


	//   ....[4]....
        /*00dc*/ 	.word	0x00000340
        /*00e0*/ 	.word	0x000000ff
        /*00e4*/ 	.word	0x00000010
        /*00e8*/ 	.short	0x0100
        /*00ea*/ 	.byte	0x09
	.zero		1


	//   ....[5]....
        /*00ec*/ 	.word	0x00000350
        /*00f0*/ 	.word	0x000000ff
        /*00f4*/ 	.word	0x00000030
        /*00f8*/ 	.short	0x0100
        /*00fa*/ 	.byte	0x09
	.zero		1


	//   ....[6]....
        /*00fc*/ 	.word	0x00000360
        /*0100*/ 	.word	0x000000ff
        /*0104*/ 	.word	0x00000018
        /*0108*/ 	.short	0x0100
        /*010a*/ 	.byte	0x09
	.zero		1


	//   ....[7]....
        /*010c*/ 	.word	0x00000370
        /*0110*/ 	.word	0x000000ff
        /*0114*/ 	.word	0x00000038
        /*0118*/ 	.short	0x0100
        /*011a*/ 	.byte	0x09
	.zero		1


	//   ....[8]....
        /*011c*/ 	.word	0x000005f0
        /*0120*/ 	.word	0x000000ff
        /*0124*/ 	.word	0x00000070
        /*0128*/ 	.short	0x0100
        /*012a*/ 	.byte	0x09
	.zero		1


	//   ....[9]....
        /*012c*/ 	.word	0x00000600
        /*0130*/ 	.word	0x000000ff
        /*0134*/ 	.word	0x00000078
        /*0138*/ 	.short	0x0100
        /*013a*/ 	.byte	0x09
	.zero		1


	//   ....[10]....
        /*013c*/ 	.word	0x00000640
        /*0140*/ 	.word	0x000000ff
        /*0144*/ 	.word	0x00000050
        /*0148*/ 	.short	0x0100
        /*014a*/ 	.byte	0x0a
	.zero		1


	//   ....[11]....
        /*014c*/ 	.word	0x00000660
        /*0150*/ 	.word	0x000000ff
        /*0154*/ 	.word	0x00000058
        /*0158*/ 	.short	0x0100
        /*015a*/ 	.byte	0x0a
	.zero		1


	//   ....[12]....
        /*015c*/ 	.word	0x00000670
        /*0160*/ 	.word	0x000000ff
        /*0164*/ 	.word	0x00000060
        /*0168*/ 	.short	0x0100
        /*016a*/ 	.byte	0x0a
	.zero		1


	//   ....[13]....
        /*016c*/ 	.word	0x00000680
        /*0170*/ 	.word	0x000000ff
        /*0174*/ 	.word	0x00000068
        /*0178*/ 	.short	0x0100
        /*017a*/ 	.byte	0x0a
	.zero		1


	//   ....[14]....
        /*017c*/ 	.word	0x00001570
        /*0180*/ 	.word	0x0000009b
        /*0184*/ 	.word	0x00000000
        /*0188*/ 	.short	0x010a
        /*018a*/ 	.byte	0x2d
	.zero		1


	//   ....[15]....
        /*018c*/ 	.word	0x00001730
        /*0190*/ 	.word	0x00000003
        /*0194*/ 	.word	0x00000000
        /*0198*/ 	.short	0x010a
        /*019a*/ 	.byte	0x3f
	.zero		1


	//   ....[16]....
        /*019c*/ 	.word	0x00001790
        /*01a0*/ 	.word	0x00000003
        /*01a4*/ 	.word	0x00000000
        /*01a8*/ 	.short	0x010a
        /*01aa*/ 	.byte	0x3f
	.zero		1


	//   ....[17]....
        /*01ac*/ 	.word	0x00001980
        /*01b0*/ 	.word	0x000000ff
        /*01b4*/ 	.word	0x00000000
        /*01b8*/ 	.short	0x010a
        /*01ba*/ 	.byte	0x04
	.zero		1


	//   ....[18]....
        /*01bc*/ 	.word	0x000019c0
        /*01c0*/ 	.word	0x000000ff
        /*01c4*/ 	.word	0x00000000
        /*01c8*/ 	.short	0x010a
        /*01ca*/ 	.byte	0x04
	.zero		1


	//   ....[19]....
        /*01cc*/ 	.word	0x00001ac0
        /*01d0*/ 	.word	0x000000ff
        /*01d4*/ 	.word	0x00000000
        /*01d8*/ 	.short	0x0101
        /*01da*/ 	.byte	0x04
	.zero		1


	//   ....[20]....
        /*01dc*/ 	.word	0x00001bb0
        /*01e0*/ 	.word	0x0000009c
        /*01e4*/ 	.word	0x00000000
        /*01e8*/ 	.short	0x0101
        /*01ea*/ 	.byte	0x31
	.zero		1


	//   ....[21]....
        /*01ec*/ 	.word	0x00001c70
        /*01f0*/ 	.word	0x000000ff
        /*01f4*/ 	.word	0x00000000
        /*01f8*/ 	.short	0x0101
        /*01fa*/ 	.byte	0x04
	.zero		1


	//   ....[22]....
        /*01fc*/ 	.word	0x00001d20
        /*0200*/ 	.word	0x0000009b
        /*0204*/ 	.word	0x00000010
        /*0208*/ 	.short	0x010a
        /*020a*/ 	.byte	0x2d
	.zero		1


	//   ....[23]....
        /*020c*/ 	.word	0x00008180
        /*0210*/ 	.word	0x0000009e
        /*0214*/ 	.word	0x00000000
        /*0218*/ 	.short	0x0101
        /*021a*/ 	.byte	0x31
	.zero		1


	//   ....[24]....
        /*021c*/ 	.word	0x00008b60
        /*0220*/ 	.word	0x0000000a
        /*0224*/ 	.word	0x00000020
        /*0228*/ 	.short	0x010a
        /*022a*/ 	.byte	0x3f
	.zero		1


	//   ....[25]....
        /*022c*/ 	.word	0x00008f00
        /*0230*/ 	.word	0x00000003
        /*0234*/ 	.word	0x00000078
        /*0238*/ 	.short	0x0101
        /*023a*/ 	.byte	0x3f
	.zero		1


	//   ....[26]....
        /*023c*/ 	.word	0x00009690
        /*0240*/ 	.word	0x00000007
        /*0244*/ 	.word	0x00000000
        /*0248*/ 	.short	0x010a
        /*024a*/ 	.byte	0x3f
	.zero		1


	//   ....[27]....
        /*024c*/ 	.word	0x00009710
        /*0250*/ 	.word	0x00000009
        /*0254*/ 	.word	0x00000000
        /*0258*/ 	.short	0x010a
        /*025a*/ 	.byte	0x3f
	.zero		1


	//   ....[28]....
        /*025c*/ 	.word	0x000097a0
        /*0260*/ 	.word	0x00000006
        /*0264*/ 	.word	0x00000000
        /*0268*/ 	.short	0x010a
        /*026a*/ 	.byte	0x3f
	.zero		1


	//   ....[29]....
        /*026c*/ 	.word	0x00009830
        /*0270*/ 	.word	0x00000003
        /*0274*/ 	.word	0x00000000
        /*0278*/ 	.short	0x010a
        /*027a*/ 	.byte	0x3f
	.zero		1


	//   ....[30]....
        /*027c*/ 	.word	0x00009890
        /*0280*/ 	.word	0x0000009d
        /*0284*/ 	.word	0x00000000
        /*0288*/ 	.short	0x010a
        /*028a*/ 	.byte	0x3f
	.zero		1


	//   ....[31]....
        /*028c*/ 	.word	0x000098e0
        /*0290*/ 	.word	0x00000003
        /*0294*/ 	.word	0x00000000
        /*0298*/ 	.short	0x010a
        /*029a*/ 	.byte	0x3f
	.zero		1


	//   ....[32]....
        /*029c*/ 	.word	0x00009940
        /*02a0*/ 	.word	0x00000004
        /*02a4*/ 	.word	0x00000000
        /*02a8*/ 	.short	0x010a
        /*02aa*/ 	.byte	0x3f
	.zero		1


	//   ....[33]....
        /*02ac*/ 	.word	0x00009990
        /*02b0*/ 	.word	0x0000009d
        /*02b4*/ 	.word	0x00000010
        /*02b8*/ 	.short	0x010a
        /*02ba*/ 	.byte	0x3f
	.zero		1


	//   ....[34]....
        /*02bc*/ 	.word	0x00009a60
        /*02c0*/ 	.word	0x0000000a
        /*02c4*/ 	.word	0x00000020
        /*02c8*/ 	.short	0x010a
        /*02ca*/ 	.byte	0x3f
	.zero		1


	//   ....[35]....
        /*02cc*/ 	.word	0x00009b30
        /*02d0*/ 	.word	0x00000007
        /*02d4*/ 	.word	0x00000000
        /*02d8*/ 	.short	0x010a
        /*02da*/ 	.byte	0x3f
	.zero		1


	//   ....[36]....
        /*02dc*/ 	.word	0x00009b80
        /*02e0*/ 	.word	0x00000009
        /*02e4*/ 	.word	0x00000000
        /*02e8*/ 	.short	0x010a
        /*02ea*/ 	.byte	0x3f
	.zero		1


	//   ....[37]....
        /*02ec*/ 	.word	0x00009bd0
        /*02f0*/ 	.word	0x00000006
        /*02f4*/ 	.word	0x00000000
        /*02f8*/ 	.short	0x010a
        /*02fa*/ 	.byte	0x3f
	.zero		1


	//----- nvinfo : EIATTR_NUM_MBARRIERS
	.align		4
.L_35:
        /*02fc*/ 	.byte	0x03, 0x38
        /*02fe*/ 	.short	0x000e


	//----- nvinfo : EIATTR_EXIT_INSTR_OFFSETS
	.align		4
        /*0300*/ 	.byte	0x04, 0x1c
        /*0302*/ 	.short	(.L_37 - .L_36)


	//   ....[0]....
.L_36:
        /*0304*/ 	.word	0x00001240


	//   ....[1]....
        /*0308*/ 	.word	0x000012a0


	//   ....[2]....
        /*030c*/ 	.word	0x00008890


	//   ....[3]....
        /*0310*/ 	.word	0x000088c0


	//   ....[4]....
        /*0314*/ 	.word	0x00009880


	//----- nvinfo : EIATTR_MAX_THREADS
	.align		4
.L_37:
        /*0318*/ 	.byte	0x04, 0x05
        /*031a*/ 	.short	(.L_39 - .L_38)
.L_38:
        /*031c*/ 	.word	0x00000180
        /*0320*/ 	.word	0x00000001
        /*0324*/ 	.word	0x00000001


	//----- nvinfo : EIATTR_CRS_STACK_SIZE
	.align		4
.L_39:
        /*0328*/ 	.byte	0x04, 0x1e
        /*032a*/ 	.short	(.L_41 - .L_40)
.L_40:
        /*032c*/ 	.word	0x00000000


	//----- nvinfo : EIATTR_CBANK_PARAM_SIZE
	.align		4
.L_41:
        /*0330*/ 	.byte	0x03, 0x19
        /*0332*/ 	.short	0x0470


	//----- nvinfo : EIATTR_PARAM_CBANK
	.align		4
        /*0334*/ 	.byte	0x04, 0x0a
        /*0336*/ 	.short	(.L_43 - .L_42)
	.align		4
.L_42:
        /*0338*/ 	.word	index@(.nv.constant0._ZN7cutlass13device_kernelINS_4gemm6kernel13GemmUniversalIN4cute5tupleIJiiiiEEENS1_10collective13CollectiveMmaINS1_34MainloopSm90TmaGmmaWarpSpecializedILi4ENS5_IJNS4_1CILi1EEESB_SB_EEENS1_32KernelTmaWarpSpecializedPingpongEEENS5_IJNSA_ILi64EEENSA_ILi256EEENSA_ILi32EEEEEEaNS5_IJlSB_lEEEaSJ_NS4_8TiledMMAINS4_8MMA_AtomIJNS4_4SM904GMMA27MMA_64x256x32_S32S8S8_SS_TNEEEENS4_6LayoutISC_NS5_IJNSA_ILi0EEESR_SR_EEEEENS5_IJNS4_10UnderscoreESU_SU_EEEEENS4_13SM90_TMA_LOADENS4_14ComposedLayoutINS4_7SwizzleILi1ELi4ELi3EEENS4_18smem_ptr_flag_bitsILi8EEENSQ_INS5_IJNSA_ILi8EEESH_EEENS5_IJSH_SB_EEEEEEEvNS4_8identityESX_S17_vS18_EENS_8epilogue10collective6detail29Sm90TmaWarpSpecializedAdapterINS1B_15DefaultEpilogueIaSJ_SJ_NS1A_6thread17LinearCombinationIaLi1EiiLNS1F_9ScaleType4KindE0ELNS_15FloatRoundStyleE2EaEENS1_15EpilogueDefaultEEEEEvvEEEEvNT_6ParamsE)
        /*033c*/ 	.short	0x0210
        /*033e*/ 	.short	0x0470


	//----- nvinfo : EIATTR_SW_WAR
	.align		4
.L_43:
        /*0340*/ 	.byte	0x04, 0x36
        /*0342*/ 	.short	(.L_45 - .L_44)
.L_44:
        /*0344*/ 	.word	0x00000008
.L_45:


//--------------------- .nv.callgraph             --------------------------
	.section	.nv.callgraph,"",@"SHT_CUDA_CALLGRAPH"
	.align	4
	.sectionentsize	8
	.align		4
        /*0000*/ 	.word	0x00000000
	.align		4
        /*0004*/ 	.word	0xffffffff
	.align		4
        /*0008*/ 	.word	index@(_ZN7cutlass13device_kernelINS_4gemm6kernel13GemmUniversalIN4cute5tupleIJiiiiEEENS1_10collective13CollectiveMmaINS1_34MainloopSm90TmaGmmaWarpSpecializedILi4ENS5_IJNS4_1CILi1EEESB_SB_EEENS1_32KernelTmaWarpSpecializedPingpongEEENS5_IJNSA_ILi64EEENSA_ILi256EEENSA_ILi32EEEEEEaNS5_IJlSB_lEEEaSJ_NS4_8TiledMMAINS4_8MMA_AtomIJNS4_4SM904GMMA27MMA_64x256x32_S32S8S8_SS_TNEEEENS4_6LayoutISC_NS5_IJNSA_ILi0EEESR_SR_EEEEENS5_IJNS4_10UnderscoreESU_SU_EEEEENS4_13SM90_TMA_LOADENS4_14ComposedLayoutINS4_7SwizzleILi1ELi4ELi3EEENS4_18smem_ptr_flag_bitsILi8EEENSQ_INS5_IJNSA_ILi8EEESH_EEENS5_IJSH_SB_EEEEEEEvNS4_8identityESX_S17_vS18_EENS_8epilogue10collective6detail29Sm90TmaWarpSpecializedAdapterINS1B_15DefaultEpilogueIaSJ_SJ_NS1A_6thread17LinearCombinationIaLi1EiiLNS1F_9ScaleType4KindE0ELNS_15FloatRoundStyleE2EaEENS1_15EpilogueDefaultEEEEEvvEEEEvNT_6ParamsE)
	.align		4
        /*000c*/ 	.word	index@(__assertfail)
	.align		4
        /*0010*/ 	.word	0x00000000
	.align		4
        /*0014*/ 	.word	0xfffffffe
	.align		4
        /*0018*/ 	.word	0x00000000
	.align		4
        /*001c*/ 	.word	0xfffffffd
	.align		4
        /*0020*/ 	.word	0x00000000
	.align		4
        /*0024*/ 	.word	0xfffffffc


//--------------------- .nv.constant4             --------------------------
	.section	.nv.constant4,"a",@progbits
	.align	8
	.align		8
.nv.constant4:
        /*0000*/ 	.dword	__assertfail
	.align		8
        /*0008*/ 	.dword	__unnamed_1
	.align		8
        /*0010*/ 	.dword	_ZN39_INTERNAL_6dee520b_4_k_cu_2b76266a_47044cuda3std3__45__cpo5beginE
	.align		8
        /*0018*/ 	.dword	_ZN39_INTERNAL_6dee520b_4_k_cu_2b76266a_47044cuda3std3__45__cpo3endE
	.align		8
        /*0020*/ 	.dword	_ZN39_INTERNAL_6dee520b_4_k_cu_2b76266a_47044cuda3std3__45__cpo6cbeginE
	.align		8
        /*0028*/ 	.dword	_ZN39_INTERNAL_6dee520b_4_k_cu_2b76266a_47044cuda3std3__45__cpo4cendE
	.align		8
        /*0030*/ 	.dword	_ZN39_INTERNAL_6dee520b_4_k_cu_2b76266a_47044cuda3std3__441_GLOBAL__N__6dee520b_4_k_cu_2b76266a_47046ignoreE
	.align		8
        /*0038*/ 	.dword	_ZN39_INTERNAL_6dee520b_4_k_cu_2b76266a_47044cuda3std3__419piecewise_constructE
	.align		8
        /*0040*/ 	.dword	_ZN39_INTERNAL_6dee520b_4_k_cu_2b76266a_47044cuda3std3__48in_placeE
	.align		8
        /*0048*/ 	.dword	_ZN39_INTERNAL_6dee520b_4_k_cu_2b76266a_47044cuda3std6ranges3__45__cpo4swapE
	.align		8
        /*0050*/ 	.dword	_ZN39_INTERNAL_6dee520b_4_k_cu_2b76266a_47044cuda3std6ranges3__45__cpo9iter_moveE
	.align		8
        /*0058*/ 	.dword	_ZN39_INTERNAL_6dee520b_4_k_cu_2b76266a_47044cute7productE
	.align		8
        /*0060*/ 	.dword	_ZN39_INTERNAL_6dee520b_4_k_cu_2b76266a_47044cute1_E
	.align		8
        /*0068*/ 	.dword	$str$22
	.align		8
        /*0070*/ 	.dword	$str$23


//--------------------- .text._ZN7cutlass13device_kernelINS_4gemm6kernel13GemmUniversalIN4cute5tupleIJiiiiEEENS1_10collective13CollectiveMmaINS1_34MainloopSm90TmaGmmaWarpSpecializedILi4ENS5_IJNS4_1CILi1EEESB_SB_EEENS1_32KernelTmaWarpSpecializedPingpongEEENS5_IJNSA_ILi64EEENSA_ILi256EEENSA_ILi32EEEEEEaNS5_IJlSB_lEEEaSJ_NS4_8TiledMMAINS4_8MMA_AtomIJNS4_4SM904GMMA27MMA_64x256x32_S32S8S8_SS_TNEEEENS4_6LayoutISC_NS5_IJNSA_ILi0EEESR_SR_EEEEENS5_IJNS4_10UnderscoreESU_SU_EEEEENS4_13SM90_TMA_LOADENS4_14ComposedLayoutINS4_7SwizzleILi1ELi4ELi3EEENS4_18smem_ptr_flag_bitsILi8EEENSQ_INS5_IJNSA_ILi8EEESH_EEENS5_IJSH_SB_EEEEEEEvNS4_8identityESX_S17_vS18_EENS_8epilogue10collective6detail29Sm90TmaWarpSpecializedAdapterINS1B_15DefaultEpilogueIaSJ_SJ_NS1A_6thread17LinearCombinationIaLi1EiiLNS1F_9ScaleType4KindE0ELNS_15FloatRoundStyleE2EaEENS1_15EpilogueDefaultEEEEEvvEEEEvNT_6ParamsE --------------------------
	.section	.text._ZN7cutlass13device_kernelINS_4gemm6kernel13GemmUniversalIN4cute5tupleIJiiiiEEENS1_10collective13CollectiveMmaINS1_34MainloopSm90TmaGmmaWarpSpecializedILi4ENS5_IJNS4_1CILi1EEESB_SB_EEENS1_32KernelTmaWarpSpecializedPingpongEEENS5_IJNSA_ILi64EEENSA_ILi256EEENSA_ILi32EEEEEEaNS5_IJlSB_lEEEaSJ_NS4_8TiledMMAINS4_8MMA_AtomIJNS4_4SM904GMMA27MMA_64x256x32_S32S8S8_SS_TNEEEENS4_6LayoutISC_NS5_IJNSA_ILi0EEESR_SR_EEEEENS5_IJNS4_10UnderscoreESU_SU_EEEEENS4_13SM90_TMA_LOADENS4_14ComposedLayoutINS4_7SwizzleILi1ELi4ELi3EEENS4_18smem_ptr_flag_bitsILi8EEENSQ_INS5_IJNSA_ILi8EEESH_EEENS5_IJSH_SB_EEEEEEEvNS4_8identityESX_S17_vS18_EENS_8epilogue10collective6detail29Sm90TmaWarpSpecializedAdapterINS1B_15DefaultEpilogueIaSJ_SJ_NS1A_6thread17LinearCombinationIaLi1EiiLNS1F_9ScaleType4KindE0ELNS_15FloatRoundStyleE2EaEENS1_15EpilogueDefaultEEEEEvvEEEEvNT_6ParamsE,"ax",@progbits
	.align	128
.text._ZN7cutlass13device_kernelINS_4gemm6kernel13GemmUniversalIN4cute5tupleIJiiiiEEENS1_10collective13CollectiveMmaINS1_34MainloopSm90TmaGmmaWarpSpecializedILi4ENS5_IJNS4_1CILi1EEESB_SB_EEENS1_32KernelTmaWarpSpecializedPingpongEEENS5_IJNSA_ILi64EEENSA_ILi256EEENSA_ILi32EEEEEEaNS5_IJlSB_lEEEaSJ_NS4_8TiledMMAINS4_8MMA_AtomIJNS4_4SM904GMMA27MMA_64x256x32_S32S8S8_SS_TNEEEENS4_6LayoutISC_NS5_IJNSA_ILi0EEESR_SR_EEEEENS5_IJNS4_10UnderscoreESU_SU_EEEEENS4_13SM90_TMA_LOADENS4_14ComposedLayoutINS4_7SwizzleILi1ELi4ELi3EEENS4_18smem_ptr_flag_bitsILi8EEENSQ_INS5_IJNSA_ILi8EEESH_EEENS5_IJSH_SB_EEEEEEEvNS4_8identityESX_S17_vS18_EENS_8epilogue10collective6detail29Sm90TmaWarpSpecializedAdapterINS1B_15DefaultEpilogueIaSJ_SJ_NS1A_6thread17LinearCombinationIaLi1EiiLNS1F_9ScaleType4KindE0ELNS_15FloatRoundStyleE2EaEENS1_15EpilogueDefaultEEEEEvvEEEEvNT_6ParamsE:
        .type           _ZN7cutlass13device_kernelINS_4gemm6kernel13GemmUniversalIN4cute5tupleIJiiiiEEENS1_10collective13CollectiveMmaINS1_34MainloopSm90TmaGmmaWarpSpecializedILi4ENS5_IJNS4_1CILi1EEESB_SB_EEENS1_32KernelTmaWarpSpecializedPingpongEEENS5_IJNSA_ILi64EEENSA_ILi256EEENSA_ILi32EEEEEEaNS5_IJlSB_lEEEaSJ_NS4_8TiledMMAINS4_8MMA_AtomIJNS4_4SM904GMMA27MMA_64x256x32_S32S8S8_SS_TNEEEENS4_6LayoutISC_NS5_IJNSA_ILi0EEESR_SR_EEEEENS5_IJNS4_10UnderscoreESU_SU_EEEEENS4_13SM90_TMA_LOADENS4_14ComposedLayoutINS4_7SwizzleILi1ELi4ELi3EEENS4_18smem_ptr_flag_bitsILi8EEENSQ_INS5_IJNSA_ILi8EEESH_EEENS5_IJSH_SB_EEEEEEEvNS4_8identityESX_S17_vS18_EENS_8epilogue10collective6detail29Sm90TmaWarpSpecializedAdapterINS1B_15DefaultEpilogueIaSJ_SJ_NS1A_6thread17LinearCombinationIaLi1EiiLNS1F_9ScaleType4KindE0ELNS_15FloatRoundStyleE2EaEENS1_15EpilogueDefaultEEEEEvvEEEEvNT_6ParamsE,@function
        .size           _ZN7cutlass13device_kernelINS_4gemm6kernel13GemmUniversalIN4cute5tupleIJiiiiEEENS1_10collective13CollectiveMmaINS1_34MainloopSm90TmaGmmaWarpSpecializedILi4ENS5_IJNS4_1CILi1EEESB_SB_EEENS1_32KernelTmaWarpSpecializedPingpongEEENS5_IJNSA_ILi64EEENSA_ILi256EEENSA_ILi32EEEEEEaNS5_IJlSB_lEEEaSJ_NS4_8TiledMMAINS4_8MMA_AtomIJNS4_4SM904GMMA27MMA_64x256x32_S32S8S8_SS_TNEEEENS4_6LayoutISC_NS5_IJNSA_ILi0EEESR_SR_EEEEENS5_IJNS4_10UnderscoreESU_SU_EEEEENS4_13SM90_TMA_LOADENS4_14ComposedLayoutINS4_7SwizzleILi1ELi4ELi3EEENS4_18smem_ptr_flag_bitsILi8EEENSQ_INS5_IJNSA_ILi8EEESH_EEENS5_IJSH_SB_EEEEEEEvNS4_8identityESX_S17_vS18_EENS_8epilogue10collective6detail29Sm90TmaWarpSpecializedAdapterINS1B_15DefaultEpilogueIaSJ_SJ_NS1A_6thread17LinearCombinationIaLi1EiiLNS1F_9ScaleType4KindE0ELNS_15FloatRoundStyleE2EaEENS1_15EpilogueDefaultEEEEEvvEEEEvNT_6ParamsE,(.L_x_328 - _ZN7cutlass13device_kernelINS_4gemm6kernel13GemmUniversalIN4cute5tupleIJiiiiEEENS1_10collective13CollectiveMmaINS1_34MainloopSm90TmaGmmaWarpSpecializedILi4ENS5_IJNS4_1CILi1EEESB_SB_EEENS1_32KernelTmaWarpSpecializedPingpongEEENS5_IJNSA_ILi64EEENSA_ILi256EEENSA_ILi32EEEEEEaNS5_IJlSB_lEEEaSJ_NS4_8TiledMMAINS4_8MMA_AtomIJNS4_4SM904GMMA27MMA_64x256x32_S32S8S8_SS_TNEEEENS4_6LayoutISC_NS5_IJNSA_ILi0EEESR_SR_EEEEENS5_IJNS4_10UnderscoreESU_SU_EEEEENS4_13SM90_TMA_LOADENS4_14ComposedLayoutINS4_7SwizzleILi1ELi4ELi3EEENS4_18smem_ptr_flag_bitsILi8EEENSQ_INS5_IJNSA_ILi8EEESH_EEENS5_IJSH_SB_EEEEEEEvNS4_8identityESX_S17_vS18_EENS_8epilogue10collective6detail29Sm90TmaWarpSpecializedAdapterINS1B_15DefaultEpilogueIaSJ_SJ_NS1A_6thread17LinearCombinationIaLi1EiiLNS1F_9ScaleType4KindE0ELNS_15FloatRoundStyleE2EaEENS1_15EpilogueDefaultEEEEEvvEEEEvNT_6ParamsE)
        .other          _ZN7cutlass13device_kernelINS_4gemm6kernel13GemmUniversalIN4cute5tupleIJiiiiEEENS1_10collective13CollectiveMmaINS1_34MainloopSm90TmaGmmaWarpSpecializedILi4ENS5_IJNS4_1CILi1EEESB_SB_EEENS1_32KernelTmaWarpSpecializedPingpongEEENS5_IJNSA_ILi64EEENSA_ILi256EEENSA_ILi32EEEEEEaNS5_IJlSB_lEEEaSJ_NS4_8TiledMMAINS4_8MMA_AtomIJNS4_4SM904GMMA27MMA_64x256x32_S32S8S8_SS_TNEEEENS4_6LayoutISC_NS5_IJNSA_ILi0EEESR_SR_EEEEENS5_IJNS4_10UnderscoreESU_SU_EEEEENS4_13SM90_TMA_LOADENS4_14ComposedLayoutINS4_7SwizzleILi1ELi4ELi3EEENS4_18smem_ptr_flag_bitsILi8EEENSQ_INS5_IJNSA_ILi8EEESH_EEENS5_IJSH_SB_EEEEEEEvNS4_8identityESX_S17_vS18_EENS_8epilogue10collective6detail29Sm90TmaWarpSpecializedAdapterINS1B_15DefaultEpilogueIaSJ_SJ_NS1A_6thread17LinearCombinationIaLi1EiiLNS1F_9ScaleType4KindE0ELNS_15FloatRoundStyleE2EaEENS1_15EpilogueDefaultEEEEEvvEEEEvNT_6ParamsE,@"STO_CUDA_ENTRY STV_DEFAULT"
_ZN7cutlass13device_kernelINS_4gemm6kernel13GemmUniversalIN4cute5tupleIJiiiiEEENS1_10collective13CollectiveMmaINS1_34MainloopSm90TmaGmmaWarpSpecializedILi4ENS5_IJNS4_1CILi1EEESB_SB_EEENS1_32KernelTmaWarpSpecializedPingpongEEENS5_IJNSA_ILi64EEENSA_ILi256EEENSA_ILi32EEEEEEaNS5_IJlSB_lEEEaSJ_NS4_8TiledMMAINS4_8MMA_AtomIJNS4_4SM904GMMA27MMA_64x256x32_S32S8S8_SS_TNEEEENS4_6LayoutISC_NS5_IJNSA_ILi0EEESR_SR_EEEEENS5_IJNS4_10UnderscoreESU_SU_EEEEENS4_13SM90_TMA_LOADENS4_14ComposedLayoutINS4_7SwizzleILi1ELi4ELi3EEENS4_18smem_ptr_flag_bitsILi8EEENSQ_INS5_IJNSA_ILi8EEESH_EEENS5_IJSH_SB_EEEEEEEvNS4_8identityESX_S17_vS18_EENS_8epilogue10collective6detail29Sm90TmaWarpSpecializedAdapterINS1B_15DefaultEpilogueIaSJ_SJ_NS1A_6thread17LinearCombinationIaLi1EiiLNS1F_9ScaleType4KindE0ELNS_15FloatRoundStyleE2EaEENS1_15EpilogueDefaultEEEEEvvEEEEvNT_6ParamsE:
[----:B------:R-:W0:Y:S01]  /*0000*/  LDC R1, c[0x0][0x28] ;  /* 0x00000a00ff017b82 */ /* 0x000e220000000800 */
[----:B------:R-:W1:Y:S01]  /*0010*/  S2R R4, SR_TID.X ;  /* 0x0000000000047919 */ /* 0x000e620000002100 */
[----:B------:R-:W-:Y:S01]  /*0020*/  ELECT P0, URZ, PT ;  /* 0x00000000003f782f */ /* 0x000fe20003800000 */
[----:B------:R-:W-:Y:S01]  /*0030*/  BSSY B0, `(.L_x_0) ;  /* 0x0000014000007945 */ /* 0x000fe20003800000 */
[----:B-1----:R-:W-:-:S05]  /*0040*/  SHF.R.U32.HI R0, RZ, 0x5, R4 ;  /* 0x00000005ff007819 */ /* 0x002fca0000011604 */
[----:B------:R-:W1:Y:S02]  /*0050*/  SHFL.IDX PT, R2, R0, RZ, 0x1f ;  /* 0x00001fff00027589 */ /* 0x000e6400000e0000 */
[----:B-1----:R-:W-:Y:S02]  /*0060*/  R2UR UR8, R2 ;  /* 0x00000000020872ca */ /* 0x002fe400000e0000 */
[----:B------:R-:W-:-:S05]  /*0070*/  SHF.R.U32.HI R2, RZ, 0x7, R4 ;  /* 0x00000007ff027819 */ /* 0x000fca0000011604 */
[----:B------:R1:W2:Y:S06]  /*0080*/  SHFL.IDX PT, R3, R2, RZ, 0x1f ;  /* 0x00001fff02037589 */ /* 0x0002ac00000e0000 */
[----:B------:R-:W-:Y:S02]  /*0090*/  USHF.R.S32.HI UR4, URZ, 0x1f, UR8 ;  /* 0x0000001f3f047899 */ /* 0x000fe40008011408 */
[----:B------:R-:W-:Y:S02]  /*00a0*/  ISETP.NE.OR P0, PT, RZ, UR8, !P0 ;  /* 0x00000008ff007c0c */ /* 0x000fe4000c705670 */
[----:B------:R-:W-:-:S04]  /*00b0*/  ULEA.HI UR4, UR4, UR8, URZ, 0x2 ;  /* 0x0000000804047291 */ /* 0x000fc8000f8f103f */
[----:B------:R-:W-:-:S04]  /*00c0*/  ULOP3.LUT UR4, UR4, 0xfffffffc, URZ, 0xc0, !UPT ;  /* 0xfffffffc04047892 */ /* 0x000fc8000f8ec03f */
[----:B------:R-:W-:-:S03]  /*00d0*/  UIADD3 UR8, UR8, -UR4, URZ ;  /* 0x8000000408087290 */ /* 0x000fc6000fffe03f */
[----:B01----:R-:W-:Y:S09]  /*00e0*/  @P0 BRA `(.L_x_1) ;  /* 0x0000000000200947 */ /* 0x003ff20003800000 */
[----:B------:R-:W-:Y:S02]  /*00f0*/  ULDC.64 UR4, c[0x0][0x198] ;  /* 0x0000660000047ab9 */ /* 0x000fe40000000a00 */
[----:B------:R-:W-:Y:S02]  /*0100*/  UIADD3 UR6, UP0, UR4, 0xf0, URZ ;  /* 0x000000f004067890 */ /* 0x000fe4000ff1e03f */
[----:B------:R-:W-:Y:S02]  /*0110*/  UIADD3 UR4, UP1, UR4, 0x1f0, URZ ;  /* 0x000001f004047890 */ /* 0x000fe4000ff3e03f */
[----:B------:R-:W-:Y:S02]  /*0120*/  UIADD3.X UR7, URZ, UR5, URZ, UP0, !UPT ;  /* 0x000000053f077290 */ /* 0x000fe400087fe43f */
[----:B------:R-:W-:-:S07]  /*0130*/  UIADD3.X UR5, URZ, UR5, URZ, UP1, !UPT ;  /* 0x000000053f057290 */ /* 0x000fce0008ffe43f */
[----:B------:R0:W-:Y:S02]  /*0140*/  UTMACCTL.PF [UR6] ;  /* 0x00000000060079b9 */ /* 0x0001e40008040000 */
[----:B------:R0:W-:Y:S02]  /*0150*/  UTMACCTL.PF [UR4] ;  /* 0x00000000040079b9 */ /* 0x0001e40008040000 */
[----:B0-----:R-:W-:Y:S01]  /*0160*/  NOP ;  /* 0x0000000000007918 */ /* 0x001fe20000000000 */
.L_x_1:
[----:B------:R-:W-:Y:S05]  /*0170*/  BSYNC B0 ;  /* 0x0000000000007941 */ /* 0x000fea0003800000 */
.L_x_0:
[----:B------:R-:W0:Y:S01]  /*0180*/  SHFL.IDX PT, R5, R0, RZ, 0x1f ;  /* 0x00001fff00057589 */ /* 0x000e2200000e0000 */
[----:B--2---:R-:W-:Y:S01]  /*0190*/  R2UR UR15, R3 ;  /* 0x00000000030f72ca */ /* 0x004fe200000e0000 */
[----:B------:R-:W-:-:S04]  /*01a0*/  UISETP.NE.AND UP0, UPT, UR8, 0x3, UPT ;  /* 0x000000030800788c */ /* 0x000fc8000bf05270 */
[----:B------:R-:W-:-:S08]  /*01b0*/  UISETP.EQ.OR UP0, UPT, UR8, URZ, !UP0 ;  /* 0x0000003f0800728c */ /* 0x000fd0000c702670 */
[----:B------:R-:W-:Y:S02]  /*01c0*/  UIADD3 UR18, UR15, -0x1, URZ ;  /* 0xffffffff0f127890 */ /* 0x000fe4000fffe03f */
[----:B------:R-:W-:Y:S02]  /*01d0*/  UISETP.EQ.AND UP0, UPT, UR15, URZ, UP0 ;  /* 0x0000003f0f00728c */ /* 0x000fe40008702270 */
[----:B------:R-:W-:Y:S02]  /*01e0*/  UISETP.GE.U32.AND UP1, UPT, UR18, 0x2, UPT ;  /* 0x000000021200788c */ /* 0x000fe4000bf26070 */
[----:B------:R-:W-:Y:S01]  /*01f0*/  USEL UR40, URZ, 0x1, !UP0 ;  /* 0x000000013f287887 */ /* 0x000fe2000c000000 */
[----:B0-----:R-:W-:-:S03]  /*0200*/  ISETP.NE.AND P0, PT, R5, RZ, PT ;  /* 0x000000ff0500720c */ /* 0x001fc60003f05270 */
[----:B------:R-:W-:-:S10]  /*0210*/  USEL UR40, UR40, 0x2, UP1 ;  /* 0x0000000228287887 */ /* 0x000fd40008800000 */
[----:B------:R-:W-:Y:S05]  /*0220*/  @P0 BRA `(.L_x_2) ;  /* 0x0000000000580947 */ /* 0x000fea0003800000 */
[----:B------:R-:W0:Y:S01]  /*0230*/  S2UR UR9, SR_CgaCtaId ;  /* 0x00000000000979c3 */ /* 0x000e220000008800 */
[----:B------:R-:W-:Y:S01]  /*0240*/  UMOV UR4, 0x400 ;  /* 0x0000040000047882 */ /* 0x000fe20000000000 */
[----:B------:R-:W-:Y:S01]  /*0250*/  UMOV UR5, 0x1 ;  /* 0x0000000100057882 */ /* 0x000fe20000000000 */
[----:B------:R-:W-:Y:S01]  /*0260*/  UMOV UR6, 0x80 ;  /* 0x0000008000067882 */ /* 0x000fe20000000000 */
[----:B------:R-:W-:Y:S01]  /*0270*/  ELECT P0, URZ, PT ;  /* 0x00000000003f782f */ /* 0x000fe20003800000 */
[----:B------:R-:W-:-:S04]  /*0280*/  UIADD3 UR6, -UR6, 0x100000, URZ ;  /* 0x0010000006067890 */ /* 0x000fc8000fffe13f */
[----:B------:R-:W-:Y:S02]  /*0290*/  USHF.L.U32 UR7, UR6, 0xb, URZ ;  /* 0x0000000b06077899 */ /* 0x000fe4000800063f */
[----:B------:R-:W-:Y:S02]  /*02a0*/  USHF.L.U32 UR6, UR6, 0x1, URZ ;  /* 0x0000000106067899 */ /* 0x000fe4000800063f */
[----:B0-----:R-:W-:Y:S02]  /*02b0*/  ULEA UR9, UR9, UR4, 0x18 ;  /* 0x0000000409097291 */ /* 0x001fe4000f8ec03f */
[----:B------:R-:W-:-:S04]  /*02c0*/  UIADD3 UR4, -UR5, 0x100000, URZ ;  /* 0x0010000005047890 */ /* 0x000fc8000fffe13f */
[----:B------:R-:W-:Y:S02]  /*02d0*/  USHF.L.U32 UR5, UR4, 0xb, URZ ;  /* 0x0000000b04057899 */ /* 0x000fe4000800063f */
[----:B------:R-:W-:Y:S01]  /*02e0*/  USHF.L.U32 UR4, UR4, 0x1, URZ ;  /* 0x0000000104047899 */ /* 0x000fe2000800063f */
[----:B------:R-:W0:Y:S11]  /*02f0*/  FENCE.VIEW.ASYNC.S ;  /* 0x00000000000073c6 */ /* 0x000e360000000000 */
[----:B0-----:R0:W1:Y:S01]  /*0300*/  SYNCS.EXCH.64 URZ, [UR9], UR4 ;  /* 0x00000004093f75b2 */ /* 0x0010620008000100 */
[----:B------:R0:W2:Y:S01]  /*0310*/  SYNCS.EXCH.64 URZ, [UR9+0x20], UR6 ;  /* 0x00002006093f75b2 */ /* 0x0000a20008000100 */
[----:B------:R0:W3:Y:S01]  /*0320*/  SYNCS.EXCH.64 URZ, [UR9+0x8], UR4 ;  /* 0x00000804093f75b2 */ /* 0x0000e20008000100 */
[----:B------:R0:W4:Y:S01]  /*0330*/  SYNCS.EXCH.64 URZ, [UR9+0x28], UR6 ;  /* 0x00002806093f75b2 */ /* 0x0001220008000100 */
[----:B------:R0:W0:Y:S01]  /*0340*/  SYNCS.EXCH.64 URZ, [UR9+0x10], UR4 ;  /* 0x00001004093f75b2 */ /* 0x0000220008000100 */
[----:B------:R0:W0:Y:S01]  /*0350*/  SYNCS.EXCH.64 URZ, [UR9+0x30], UR6 ;  /* 0x00003006093f75b2 */ /* 0x0000220008000100 */
[----:B------:R0:W0:Y:S01]  /*0360*/  SYNCS.EXCH.64 URZ, [UR9+0x18], UR4 ;  /* 0x00001804093f75b2 */ /* 0x0000220008000100 */
[----:B------:R0:W0:Y:S01]  /*0370*/  SYNCS.EXCH.64 URZ, [UR9+0x38], UR6 ;  /* 0x00003806093f75b2 */ /* 0x0000220008000100 */
[----:B------:R-:W-:Y:S01]  /*0380*/  NOP ;  /* 0x0000000000007918 */ /* 0x000fe20000000000 */
.L_x_2:
[----:B------:R-:W5:Y:S01]  /*0390*/  SHFL.IDX PT, R5, R0, RZ, 0x1f ;  /* 0x00001fff00057589 */ /* 0x000f6200000e0000 */
[----:B------:R-:W-:Y:S01]  /*03a0*/  ELECT P0, URZ, PT ;  /* 0x00000000003f782f */ /* 0x000fe20003800000 */
[----:B------:R-:W-:Y:S01]  /*03b0*/  NOP ;  /* 0x0000000000007918 */ /* 0x000fe20000000000 */
[----:B------:R-:W-:Y:S01]  /*03c0*/  ELECT P1, URZ, PT ;  /* 0x00000000003f782f */ /* 0x000fe20003820000 */
[----:B------:R-:W1:Y:S01]  /*03d0*/  SHFL.IDX PT, R3, R0, RZ, 0x1f ;  /* 0x00001fff00037589 */ /* 0x000e6200000e0000 */
[----:B0-----:R-:W-:Y:S01]  /*03e0*/  UMOV UR4, 0x20 ;  /* 0x0000002000047882 */ /* 0x001fe20000000000 */
[----:B------:R-:W-:Y:S01]  /*03f0*/  UMOV UR12, 0x80 ;  /* 0x00000080000c7882 */ /* 0x000fe20000000000 */
[----:B------:R-:W-:Y:S01]  /*0400*/  NOP ;  /* 0x0000000000007918 */ /* 0x000fe20000000000 */
[----:B------:R0:W0:Y:S01]  /*0410*/  SHFL.IDX PT, R0, R2, RZ, 0x1f ;  /* 0x00001fff02007589 */ /* 0x00002200000e0000 */
[----:B------:R-:W-:Y:S01]  /*0420*/  ULDC.64 UR38, c[0x0][0x208] ;  /* 0x0000820000267ab9 */ /* 0x000fe20000000a00 */
[----:B-----5:R-:W-:-:S02]  /*0430*/  ISETP.NE.OR P0, PT, R5, RZ, !P0 ;  /* 0x000000ff0500720c */ /* 0x020fc40004705670 */
[----:B-1----:R-:W-:Y:S02]  /*0440*/  ISETP.NE.OR P1, PT, R3, RZ, !P1 ;  /* 0x000000ff0300720c */ /* 0x002fe40004f25670 */
[----:B------:R-:W-:-:S04]  /*0450*/  SHF.R.S32.HI R3, RZ, 0x1f, R4 ;  /* 0x0000001fff037819 */ /* 0x000fc80000011404 */
[----:B------:R-:W-:-:S05]  /*0460*/  LEA.HI R3, R3, R4, RZ, 0x7 ;  /* 0x0000000403037211 */ /* 0x000fca00078f38ff */
[----:B------:R-:W-:Y:S01]  /*0470*/  VOTEU.ALL UP0, P0 ;  /* 0x00000000003f7886 */ /* 0x000fe20000000000 */
[----:B------:R-:W-:Y:S01]  /*0480*/  LOP3.LUT R3, R3, 0xffffff80, RZ, 0xc0, !PT ;  /* 0xffffff8003037812 */ /* 0x000fe200078ec0ff */
[----:B------:R-:W-:-:S03]  /*0490*/  VOTEU.ALL UP1, P1 ;  /* 0x00000000003f7886 */ /* 0x000fc60000820000 */
[----:B------:R-:W1:Y:S01]  /*04a0*/  @!UP0 S2UR UR7, SR_CgaCtaId ;  /* 0x00000000000789c3 */ /* 0x000e620000008800 */
[----:B------:R-:W-:Y:S01]  /*04b0*/  @!UP0 UMOV UR6, 0x400 ;  /* 0x0000040000068882 */ /* 0x000fe20000000000 */
[----:B------:R-:W-:-:S04]  /*04c0*/  @!UP0 UIADD3 UR4, -UR4, 0x100000, URZ ;  /* 0x0010000004048890 */ /* 0x000fc8000fffe13f */
[----:B------:R-:W-:Y:S02]  /*04d0*/  @!UP0 USHF.L.U32 UR5, UR4, 0xb, URZ ;  /* 0x0000000b04058899 */ /* 0x000fe4000800063f */
[----:B------:R-:W-:Y:S01]  /*04e0*/  @!UP0 USHF.L.U32 UR4, UR4, 0x1, URZ ;  /* 0x0000000104048899 */ /* 0x000fe2000800063f */
[----:B------:R-:W-:Y:S01]  /*04f0*/  IMAD.IADD R3, R4, 0x1, -R3 ;  /* 0x0000000104037824 */ /* 0x000fe200078e0a03 */
[----:B------:R-:W-:Y:S01]  /*0500*/  @!UP1 UMOV UR10, 0x400 ;  /* 0x00000400000a9882 */ /* 0x000fe20000000000 */
[----:B------:R-:W-:Y:S01]  /*0510*/  VOTEU.ALL UP2, P1 ;  /* 0x00000000003f7886 */ /* 0x000fe20000840000 */
[----:B------:R-:W-:Y:S01]  /*0520*/  VOTEU.ALL UP3, P1 ;  /* 0x00000000003f7886 */ /* 0x000fe20000860000 */
[----:B------:R-:W-:Y:S01]  /*0530*/  VOTEU.ALL UP4, P1 ;  /* 0x00000000003f7886 */ /* 0x000fe20000880000 */
[----:B------:R-:W5:Y:S01]  /*0540*/  @!UP1 S2UR UR11, SR_CgaCtaId ;  /* 0x00000000000b99c3 */ /* 0x000f620000008800 */
[----:B------:R-:W-:Y:S01]  /*0550*/  VOTEU.ALL UP5, P1 ;  /* 0x00000000003f7886 */ /* 0x000fe200008a0000 */
[----:B------:R-:W-:Y:S01]  /*0560*/  ISETP.NE.AND P1, PT, RZ, UR15, PT ;  /* 0x0000000fff007c0c */ /* 0x000fe2000bf25270 */
[----:B-1----:R-:W-:-:S02]  /*0570*/  @!UP0 ULEA UR9, UR7, UR6, 0x18 ;  /* 0x0000000607098291 */ /* 0x002fc4000f8ec03f */
[----:B------:R-:W-:-:S04]  /*0580*/  @!UP1 UIADD3 UR6, -UR12, 0x100000, URZ ;  /* 0x001000000c069890 */ /* 0x000fc8000fffe13f */
[----:B------:R-:W-:Y:S02]  /*0590*/  @!UP1 USHF.L.U32 UR7, UR6, 0xb, URZ ;  /* 0x0000000b06079899 */ /* 0x000fe4000800063f */
[----:B------:R-:W-:Y:S01]  /*05a0*/  @!UP1 USHF.L.U32 UR6, UR6, 0x1, URZ ;  /* 0x0000000106069899 */ /* 0x000fe2000800063f */
[----:B------:R-:W-:Y:S01]  /*05b0*/  VOTEU.ALL UP0, P0 ;  /* 0x00000000003f7886 */ /* 0x000fe20000000000 */
[----:B-----5:R-:W-:Y:S01]  /*05c0*/  @!UP1 ULEA UR10, UR11, UR10, 0x18 ;  /* 0x0000000a0b0a9291 */ /* 0x020fe2000f8ec03f */
[----:B------:R-:W-:Y:S01]  /*05d0*/  VOTEU.ALL UP1, P0 ;  /* 0x00000000003f7886 */ /* 0x000fe20000020000 */
[----:B------:R-:W1:Y:S02]  /*05e0*/  FENCE.VIEW.ASYNC.S ;  /* 0x00000000000073c6 */ /* 0x000e640000000000 */
[----:B-1----:R-:W2:Y:S02]  /*05f0*/  @!UP0 SYNCS.EXCH.64 URZ, [UR9+0x70], UR4 ;  /* 0x00007004093f85b2 */ /* 0x002ea40008000100 */
[----:B------:R1:W2:Y:S01]  /*0600*/  @!UP1 SYNCS.EXCH.64 URZ, [UR9+0x78], UR4 ;  /* 0x00007804093f95b2 */ /* 0x0002a20008000100 */
[----:B------:R-:W-:Y:S01]  /*0610*/  NOP ;  /* 0x0000000000007918 */ /* 0x000fe20000000000 */
[----:B-1----:R-:W-:-:S02]  /*0620*/  ULDC.64 UR4, c[0x0][0x598] ;  /* 0x0001660000047ab9 */ /* 0x002fc40000000a00 */
[----:B------:R-:W-:Y:S02]  /*0630*/  ISETP.NE.U32.AND P0, PT, RZ, UR4, PT ;  /* 0x00000004ff007c0c */ /* 0x000fe4000bf05070 */
[----:B------:R1:W2:Y:S02]  /*0640*/  @!UP2 SYNCS.EXCH.64 URZ, [UR10+0x50], UR6 ;  /* 0x000050060a3fa5b2 */ /* 0x0002a40008000100 */
[----:B------:R-:W-:Y:S01]  /*0650*/  ISETP.NE.AND.EX P0, PT, RZ, UR5, PT, P0 ;  /* 0x00000005ff007c0c */ /* 0x000fe2000bf05300 */
[----:B------:R1:W2:Y:S01]  /*0660*/  @!UP3 SYNCS.EXCH.64 URZ, [UR10+0x58], UR6 ;  /* 0x000058060a3fb5b2 */ /* 0x0002a20008000100 */
[----:B------:R1:W2:Y:S01]  /*0670*/  @!UP4 SYNCS.EXCH.64 URZ, [UR10+0x60], UR6 ;  /* 0x000060060a3fc5b2 */ /* 0x0002a20008000100 */
[----:B------:R1:W2:Y:S01]  /*0680*/  @!UP5 SYNCS.EXCH.64 URZ, [UR10+0x68], UR6 ;  /* 0x000068060a3fd5b2 */ /* 0x0002a20008000100 */
[----:B------:R-:W-:Y:S01]  /*0690*/  NOP ;  /* 0x0000000000007918 */ /* 0x000fe20000000000 */
[----:B--234-:R-:W-:Y:S08]  /*06a0*/  BAR.SYNC.DEFER_BLOCKING 0x0 ;  /* 0x0000000000007b1d */ /* 0x01cff00000010000 */
[----:B01----:R-:W-:Y:S05]  /*06b0*/  @!P0 BRA `(.L_x_3) ;  /* 0x00000000001c8947 */ /* 0x003fea0003800000 */
[----:B------:R-:W0:Y:S02]  /*06c0*/  LDC.64 R6, c[0x0][0x598] ;  /* 0x00016600ff067b82 */ /* 0x000e240000000a00 */
[----:B0-----:R-:W2:Y:S02]  /*06d0*/  LDG.E.64 R6, desc[UR38][R6.64] ;  /* 0x0000002606067981 */ /* 0x001ea4000c1e1b00 */
[----:B--2---:R-:W-:-:S04]  /*06e0*/  ISETP.NE.U32.AND P0, PT, R6, RZ, PT ;  /* 0x000000ff0600720c */ /* 0x004fc80003f05070 */
[----:B------:R-:W-:-:S13]  /*06f0*/  ISETP.NE.AND.EX P0, PT, R7, RZ, PT, P0 ;  /* 0x000000ff0700720c */ /* 0x000fda0003f05300 */
[----:B------:R-:W-:Y:S05]  /*0700*/  @!P0 BRA `(.L_x_3) ;  /* 0x0000000000088947 */ /* 0x000fea0003800000 */
[----:B------:R1:W5:Y:S01]  /*0710*/  LD.E R23, desc[UR38][R6.64] ;  /* 0x0000002606177980 */ /* 0x000362000c101900 */
[----:B------:R-:W-:Y:S05]  /*0720*/  BRA `(.L_x_4) ;  /* 0x0000000000247947 */ /* 0x000fea0003800000 */
.L_x_3:
[----:B------:R-:W-:Y:S02]  /*0730*/  ULDC.64 UR4, c[0x0][0x588] ;  /* 0x0001620000047ab9 */ /* 0x000fe40000000a00 */
[----:B------:R-:W-:-:S04]  /*0740*/  ISETP.NE.U32.AND P0, PT, RZ, UR4, PT ;  /* 0x00000004ff007c0c */ /* 0x000fc8000bf05070 */
[----:B------:R-:W-:-:S13]  /*0750*/  ISETP.NE.AND.EX P0, PT, RZ, UR5, PT, P0 ;  /* 0x00000005ff007c0c */ /* 0x000fda000bf05300 */
[----:B------:R-:W-:Y:S05]  /*0760*/  @!P0 BRA `(.L_x_5) ;  /* 0x00000000000c8947 */ /* 0x000fea0003800000 */
[----:B------:R-:W0:Y:S02]  /*0770*/  LDC.64 R6, c[0x0][0x588] ;  /* 0x00016200ff067b82 */ /* 0x000e240000000a00 */
[----:B0-----:R0:W5:Y:S01]  /*0780*/  LDG.E R23, desc[UR38][R6.64] ;  /* 0x0000002606177981 */ /* 0x001162000c1e1900 */
[----:B------:R-:W-:Y:S05]  /*0790*/  BRA `(.L_x_4) ;  /* 0x0000000000087947 */ /* 0x000fea0003800000 */
.L_x_5:
[----:B------:R-:W-:Y:S02]  /*07a0*/  ULDC UR4, c[0x0][0x580] ;  /* 0x0001600000047ab9 */ /* 0x000fe40000000800 */
[----:B------:R-:W-:-:S07]  /*07b0*/  IMAD.U32 R23, RZ, RZ, UR4 ;  /* 0x00000004ff177e24 */ /* 0x000fce000f8e00ff */
.L_x_4:
[----:B------:R-:W-:Y:S02]  /*07c0*/  ULDC.64 UR4, c[0x0][0x5a0] ;  /* 0x0001680000047ab9 */ /* 0x000fe40000000a00 */
[----:B------:R-:W-:-:S04]  /*07d0*/  ISETP.NE.U32.AND P0, PT, RZ, UR4, PT ;  /* 0x00000004ff007c0c */ /* 0x000fc8000bf05070 */
[----:B------:R-:W-:-:S13]  /*07e0*/  ISETP.NE.AND.EX P0, PT, RZ, UR5, PT, P0 ;  /* 0x00000005ff007c0c */ /* 0x000fda000bf05300 */
[----:B------:R-:W-:Y:S05]  /*07f0*/  @!P0 BRA `(.L_x_6) ;  /* 0x00000000001c8947 */ /* 0x000fea0003800000 */
[----:B01----:R-:W0:Y:S02]  /*0800*/  LDC.64 R6, c[0x0][0x5a0] ;  /* 0x00016800ff067b82 */ /* 0x003e240000000a00 */
[----:B0-----:R-:W2:Y:S02]  /*0810*/  LDG.E.64 R6, desc[UR38][R6.64] ;  /* 0x0000002606067981 */ /* 0x001ea4000c1e1b00 */
[----:B--2---:R-:W-:-:S04]  /*0820*/  ISETP.NE.U32.AND P0, PT, R6, RZ, PT ;  /* 0x000000ff0600720c */ /* 0x004fc80003f05070 */
[----:B------:R-:W-:-:S13]  /*0830*/  ISETP.NE.AND.EX P0, PT, R7, RZ, PT, P0 ;  /* 0x000000ff0700720c */ /* 0x000fda0003f05300 */
[----:B------:R-:W-:Y:S05]  /*0840*/  @!P0 BRA `(.L_x_6) ;  /* 0x0000000000088947 */ /* 0x000fea0003800000 */
[----:B------:R3:W5:Y:S01]  /*0850*/  LD.E R22, desc[UR38][R6.64] ;  /* 0x0000002606167980 */ /* 0x000762000c101900 */
[----:B------:R-:W-:Y:S05]  /*0860*/  BRA `(.L_x_7) ;  /* 0x0000000000247947 */ /* 0x000fea0003800000 */
.L_x_6:
[----:B------:R-:W-:Y:S02]  /*0870*/  ULDC.64 UR4, c[0x0][0x590] ;  /* 0x0001640000047ab9 */ /* 0x000fe40000000a00 */
[----:B------:R-:W-:-:S04]  /*0880*/  ISETP.NE.U32.AND P0, PT, RZ, UR4, PT ;  /* 0x00000004ff007c0c */ /* 0x000fc8000bf05070 */
[----:B------:R-:W-:-:S13]  /*0890*/  ISETP.NE.AND.EX P0, PT, RZ, UR5, PT, P0 ;  /* 0x00000005ff007c0c */ /* 0x000fda000bf05300 */
[----:B------:R-:W-:Y:S05]  /*08a0*/  @!P0 BRA `(.L_x_8) ;  /* 0x00000000000c8947 */ /* 0x000fea0003800000 */
[----:B01----:R-:W0:Y:S02]  /*08b0*/  LDC.64 R6, c[0x0][0x590] ;  /* 0x00016400ff067b82 */ /* 0x003e240000000a00 */
[----:B0-----:R2:W5:Y:S01]  /*08c0*/  LDG.E R22, desc[UR38][R6.64] ;  /* 0x0000002606167981 */ /* 0x001562000c1e1900 */
[----:B------:R-:W-:Y:S05]  /*08d0*/  BRA `(.L_x_7) ;  /* 0x0000000000087947 */ /* 0x000fea0003800000 */
.L_x_8:
[----:B------:R-:W-:Y:S02]  /*08e0*/  ULDC UR4, c[0x0][0x584] ;  /* 0x0001610000047ab9 */ /* 0x000fe40000000800 */
[----:B------:R-:W-:-:S07]  /*08f0*/  IMAD.U32 R22, RZ, RZ, UR4 ;  /* 0x00000004ff167e24 */ /* 0x000fce000f8e00ff */
.L_x_7:
[----:B------:R-:W4:Y:S01]  /*0900*/  S2UR UR10, SR_CTAID.Y ;  /* 0x00000000000a79c3 */ /* 0x000f220000002600 */
[----:B------:R-:W-:Y:S01]  /*0910*/  ULDC UR5, c[0x0][0x65c] ;  /* 0x0001970000057ab9 */ /* 0x000fe20000000800 */
[----:B------:R-:W-:Y:S01]  /*0920*/  UISETP.NE.AND UP0, UPT, UR15, 0x2, UPT ;  /* 0x000000020f00788c */ /* 0x000fe2000bf05270 */
[----:B------:R-:W-:Y:S01]  /*0930*/  PRMT R5, RZ, 0x7610, R5 ;  /* 0x00007610ff057816 */ /* 0x000fe20000000005 */
[----:B------:R-:W-:Y:S01]  /*0940*/  UISETP.NE.AND UP2, UPT, UR5, 0x1, UPT ;  /* 0x000000010500788c */ /* 0x000fe2000bf45270 */
[----:B------:R-:W-:Y:S02]  /*0950*/  IMAD.MOV.U32 R19, RZ, RZ, -0x1 ;  /* 0xffffffffff137424 */ /* 0x000fe400078e00ff */
[----:B------:R-:W-:Y:S01]  /*0960*/  IMAD.MOV.U32 R18, RZ, RZ, -0x1 ;  /* 0xffffffffff127424 */ /* 0x000fe200078e00ff */
[----:B------:R-:W4:Y:S01]  /*0970*/  S2UR UR4, SR_CTAID.X ;  /* 0x00000000000479c3 */ /* 0x000f220000002500 */
[----:B------:R-:W-:-:S06]  /*0980*/  UP2UR UR48, UPR, URZ, 0x4 ;  /* 0x000000043f307883 */ /* 0x000fcc0008000000 */
[----:B------:R-:W-:Y:S01]  /*0990*/  @UP2 ULDC UR12, c[0x0][0x10] ;  /* 0x00000400000c2ab9 */ /* 0x000fe20000000800 */
[----:B------:R-:W-:Y:S01]  /*09a0*/  @UP2 UMOV UR7, URZ ;  /* 0x0000003f00072c82 */ /* 0x000fe20008000000 */
[----:B------:R-:W-:Y:S01]  /*09b0*/  @UP2 UMOV UR5, URZ ;  /* 0x0000003f00052c82 */ /* 0x000fe20008000000 */
[----:B0123--:R-:W0:Y:S01]  /*09c0*/  LDC.64 R6, c[0x0][0x650] ;  /* 0x00019400ff067b82 */ /* 0x00fe220000000a00 */
[----:B----4-:R-:W-:Y:S02]  /*09d0*/  @UP2 UMOV UR9, UR10 ;  /* 0x0000000a00092c82 */ /* 0x010fe40008000000 */
[----:B------:R-:W-:Y:S01]  /*09e0*/  @UP2 UMOV UR6, UR9 ;  /* 0x0000000900062c82 */ /* 0x000fe20008000000 */
[----:B------:R-:W-:Y:S01]  /*09f0*/  @!UP2 UMOV UR9, UR10 ;  /* 0x0000000a0009ac82 */ /* 0x000fe20008000000 */
[----:B------:R-:W-:-:S03]  /*0a00*/  @UP2 UIMAD.WIDE.U32 UR12, UR4, UR12, UR6 ;  /* 0x0000000c040c22a5 */ /* 0x000fc6000f8e0006 */
[----:B------:R-:W-:Y:S01]  /*0a10*/  @!UP2 ULDC UR6, c[0x0][0xc] ;  /* 0x000003000006aab9 */ /* 0x000fe20000000800 */
[----:B------:R-:W-:Y:S01]  /*0a20*/  @UP2 UIADD3 UR14, UR13, UR5, URZ ;  /* 0x000000050d0e2290 */ /* 0x000fe2000fffe03f */
[----:B------:R-:W-:Y:S02]  /*0a30*/  ULDC UR10, c[0x0][0xc] ;  /* 0x00000300000a7ab9 */ /* 0x000fe40000000800 */
[----:B------:R-:W-:Y:S01]  /*0a40*/  UMOV UR5, URZ ;  /* 0x0000003f00057c82 */ /* 0x000fe20008000000 */
[----:B------:R-:W-:Y:S01]  /*0a50*/  ULDC UR11, c[0x0][0x10] ;  /* 0x00000400000b7ab9 */ /* 0x000fe20000000800 */
[----:B------:R-:W-:Y:S02]  /*0a60*/  @!UP2 UIMAD.WIDE.U32 UR6, UR6, UR9, UR4 ;  /* 0x000000090606a2a5 */ /* 0x000fe4000f8e0004 */
[----:B------:R-:W-:Y:S01]  /*0a70*/  UIMAD.WIDE.U32 UR10, UR10, UR11, URZ ;  /* 0x0000000b0a0a72a5 */ /* 0x000fe2000f8e003f */
[----:B------:R-:W-:-:S03]  /*0a80*/  ULDC UR13, c[0x0][0x14] ;  /* 0x00000500000d7ab9 */ /* 0x000fc60000000800 */
[----:B------:R-:W-:Y:S02]  /*0a90*/  UIMAD.WIDE.U32 UR36, UR10, UR13, URZ ;  /* 0x0000000d0a2472a5 */ /* 0x000fe4000f8e003f */
[----:B------:R-:W-:Y:S01]  /*0aa0*/  UIMAD UR41, UR11, UR13, URZ ;  /* 0x0000000d0b2972a4 */ /* 0x000fe2000f8e023f */
[----:B------:R-:W-:Y:S01]  /*0ab0*/  @!UP2 UMOV UR12, UR6 ;  /* 0x00000006000cac82 */ /* 0x000fe20008000000 */
[----:B------:R-:W-:Y:S02]  /*0ac0*/  @!UP2 UMOV UR14, UR7 ;  /* 0x00000007000eac82 */ /* 0x000fe40008000000 */
[----:B------:R-:W-:Y:S02]  /*0ad0*/  UIADD3 UR41, UR37, UR41, URZ ;  /* 0x0000002925297290 */ /* 0x000fe4000fffe03f */
[----:B------:R-:W-:-:S04]  /*0ae0*/  UIADD3 UR6, UP1, UR12, UR36, URZ ;  /* 0x000000240c067290 */ /* 0x000fc8000ff3e03f */
[----:B------:R-:W-:Y:S02]  /*0af0*/  UIADD3.X UR7, UR14, UR41, URZ, UP1, !UPT ;  /* 0x000000290e077290 */ /* 0x000fe40008ffe43f */
[----:B------:R-:W-:Y:S02]  /*0b00*/  USEL UR6, UR6, UR12, !UP0 ;  /* 0x0000000c06067287 */ /* 0x000fe4000c000000 */
[----:B------:R-:W-:-:S04]  /*0b10*/  USEL UR7, UR7, UR14, !UP0 ;  /* 0x0000000e07077287 */ /* 0x000fc8000c000000 */
[----:B0-----:R-:W-:Y:S01]  /*0b20*/  ISETP.LE.U32.AND P0, PT, R6, UR6, PT ;  /* 0x0000000606007c0c */ /* 0x001fe2000bf03070 */
[----:B------:R-:W-:Y:S02]  /*0b30*/  IMAD.U32 R16, RZ, RZ, UR6 ;  /* 0x00000006ff107e24 */ /* 0x000fe4000f8e00ff */
[----:B------:R-:W-:Y:S02]  /*0b40*/  IMAD.U32 R2, RZ, RZ, UR7 ;  /* 0x00000007ff027e24 */ /* 0x000fe4000f8e00ff */
[----:B------:R-:W-:-:S03]  /*0b50*/  IMAD.U32 R17, RZ, RZ, UR7 ;  /* 0x00000007ff117e24 */ /* 0x000fc6000f8e00ff */
[----:B------:R-:W-:Y:S01]  /*0b60*/  ISETP.GE.U32.AND.EX P0, PT, R2, R7, PT, P0 ;  /* 0x000000070200720c */ /* 0x000fe20003f06100 */
[----:B------:R-:W-:-:S12]  /*0b70*/  IMAD.MOV.U32 R2, RZ, RZ, -0x1 ;  /* 0xffffffffff027424 */ /* 0x000fd800078e00ff */
[----:B------:R-:W-:Y:S05]  /*0b80*/  @P0 BRA `(.L_x_9) ;  /* 0x00000004008c0947 */ /* 0x000fea0003800000 */
[----:B------:R-:W-:Y:S01]  /*0b90*/  I2FP.F32.U32 R2, UR4 ;  /* 0x0000000400027c45 */ /* 0x000fe20008201000 */
[----:B------:R-:W-:Y:S01]  /*0ba0*/  ULDC.64 UR16, c[0x0][0x628] ;  /* 0x00018a0000107ab9 */ /* 0x000fe20000000a00 */
[----:B------:R-:W-:Y:S01]  /*0bb0*/  ULDC UR6, c[0x0][0x150] ;  /* 0x0000540000067ab9 */ /* 0x000fe20000000800 */
[----:B------:R-:W-:Y:S01]  /*0bc0*/  ISETP.NE.U32.AND P0, PT, RZ, UR16, PT ;  /* 0x00000010ff007c0c */ /* 0x000fe2000bf05070 */
[----:B------:R-:W-:Y:S01]  /*0bd0*/  ULDC UR15, c[0x0][0x630] ;  /* 0x00018c00000f7ab9 */ /* 0x000fe20000000800 */
[----:B------:R-:W-:Y:S01]  /*0be0*/  FMUL R2, R2, UR6 ;  /* 0x0000000602027c20 */ /* 0x000fe20008400000 */
[----:B------:R-:W-:Y:S01]  /*0bf0*/  R2UR UR19, R16 ;  /* 0x00000000101372ca */ /* 0x000fe200000e0000 */
[----:B------:R-:W-:Y:S01]  /*0c00*/  ULDC UR21, c[0x0][0x154] ;  /* 0x0000550000157ab9 */ /* 0x000fe20000000800 */
[----:B------:R-:W-:Y:S01]  /*0c10*/  ISETP.NE.AND.EX P0, PT, RZ, UR17, PT, P0 ;  /* 0x00000011ff007c0c */ /* 0x000fe2000bf05300 */
[----:B------:R0:W1:Y:S01]  /*0c20*/  F2I.U32.TRUNC.NTZ R5, R2 ;  /* 0x0000000200057305 */ /* 0x000062000020f000 */
[----:B------:R-:W-:-:S02]  /*0c30*/  R2UR UR20, R17 ;  /* 0x00000000111472ca */ /* 0x000fc400000e0000 */
[----:B------:R-:W-:Y:S02]  /*0c40*/  R2UR UR6, R16 ;  /* 0x00000000100672ca */ /* 0x000fe400000e0000 */
[----:B------:R-:W-:-:S07]  /*0c50*/  R2UR UR7, R17 ;  /* 0x00000000110772ca */ /* 0x000fce00000e0000 */
[----:B0-----:R-:W-:Y:S08]  /*0c60*/  @!P0 BRA `(.L_x_10) ;  /* 0x0000000000308947 */ /* 0x001ff00003800000 */
[----:B------:R-:W-:Y:S01]  /*0c70*/  R2UR UR6, R16 ;  /* 0x00000000100672ca */ /* 0x000fe200000e0000 */
[----:B------:R-:W-:Y:S01]  /*0c80*/  ULDC UR12, c[0x0][0x634] ;  /* 0x00018d00000c7ab9 */ /* 0x000fe20000000800 */
[----:B------:R-:W-:-:S11]  /*0c90*/  R2UR UR14, R17 ;  /* 0x00000000110e72ca */ /* 0x000fd600000e0000 */
[----:B------:R-:W-:-:S04]  /*0ca0*/  UIADD3 UR12, UP1, UR6, UR12, URZ ;  /* 0x0000000c060c7290 */ /* 0x000fc8000ff3e03f */
[----:B------:R-:W-:-:S04]  /*0cb0*/  UIADD3.X UR14, URZ, UR14, URZ, UP1, !UPT ;  /* 0x0000000e3f0e7290 */ /* 0x000fc80008ffe43f */
[----:B------:R-:W-:-:S04]  /*0cc0*/  UIMAD.WIDE.U32 UR6, UR14, UR16, URZ ;  /* 0x000000100e0672a5 */ /* 0x000fc8000f8e003f */
[----:B------:R-:W-:Y:S02]  /*0cd0*/  UIMAD.WIDE.U32 UR10, UP1, UR12, UR17, UR6 ;  /* 0x000000110c0a72a5 */ /* 0x000fe4000f820006 */
[----:B------:R-:W-:Y:S02]  /*0ce0*/  UIMAD.WIDE.U32 UR6, UR12, UR16, URZ ;  /* 0x000000100c0672a5 */ /* 0x000fe4000f8e003f */
[----:B------:R-:W-:Y:S02]  /*0cf0*/  UIADD3.X UR13, URZ, URZ, URZ, UP1, !UPT ;  /* 0x0000003f3f0d7290 */ /* 0x000fe40008ffe43f */
[----:B------:R-:W-:Y:S01]  /*0d00*/  UIADD3 URZ, UP1, UR7, UR10, URZ ;  /* 0x0000000a073f7290 */ /* 0x000fe2000ff3e03f */
[----:B------:R-:W-:-:S03]  /*0d10*/  UMOV UR12, UR11 ;  /* 0x0000000b000c7c82 */ /* 0x000fc60008000000 */
[----:B------:R-:W-:-:S12]  /*0d20*/  UIMAD.WIDE.U32.X UR6, UR14, UR17, UR12, UP1 ;  /* 0x000000110e0672a5 */ /* 0x000fd800088e040c */
.L_x_10:
[----:B------:R-:W-:Y:S01]  /*0d30*/  USHF.R.U64 UR5, UR6, UR15, UR7 ;  /* 0x0000000f06057299 */ /* 0x000fe20008001207 */
[----:B------:R-:W-:Y:S01]  /*0d40*/  I2FP.F32.U32 R2, UR9 ;  /* 0x0000000900027c45 */ /* 0x000fe20008201000 */
[----:B------:R-:W-:Y:S01]  /*0d50*/  USHF.R.U32.HI UR6, URZ, UR15, UR7 ;  /* 0x0000000f3f067299 */ /* 0x000fe20008011607 */
[----:B-1----:R-:W-:Y:S01]  /*0d60*/  R2UR UR14, R5 ;  /* 0x00000000050e72ca */ /* 0x002fe200000e0000 */
[----:B------:R-:W-:Y:S02]  /*0d70*/  UIADD3 UR17, UP1, URZ, -UR5, URZ ;  /* 0x800000053f117290 */ /* 0x000fe4000ff3e03f */
[----:B------:R-:W-:Y:S01]  /*0d80*/  FMUL R2, R2, UR21 ;  /* 0x0000001502027c20 */ /* 0x000fe20008400000 */
[----:B------:R-:W-:Y:S01]  /*0d90*/  ULDC.64 UR10, c[0x0][0x620] ;  /* 0x00018800000a7ab9 */ /* 0x000fe20000000a00 */
[----:B------:R-:W-:Y:S01]  /*0da0*/  UIADD3.X UR6, URZ, ~UR6, URZ, UP1, !UPT ;  /* 0x800000063f067290 */ /* 0x000fe20008ffe43f */
[----:B------:R-:W-:Y:S01]  /*0db0*/  UMOV UR12, UR19 ;  /* 0x00000013000c7c82 */ /* 0x000fe20008000000 */
[----:B------:R-:W-:-:S02]  /*0dc0*/  UMOV UR13, UR20 ;  /* 0x00000014000d7c82 */ /* 0x000fc40008000000 */
[----:B------:R-:W-:Y:S01]  /*0dd0*/  UIMAD UR6, UR6, UR10, URZ ;  /* 0x0000000a060672a4 */ /* 0x000fe2000f8e023f */
[----:B------:R-:W0:Y:S01]  /*0de0*/  F2I.U32.TRUNC.NTZ R2, R2 ;  /* 0x0000000200027305 */ /* 0x000e22000020f000 */
[----:B------:R-:W-:Y:S02]  /*0df0*/  UIMAD.WIDE.U32 UR12, UR17, UR10, UR12 ;  /* 0x0000000a110c72a5 */ /* 0x000fe4000f8e000c */
[----:B------:R-:W-:Y:S01]  /*0e00*/  UIMAD UR17, UR17, UR11, UR6 ;  /* 0x0000000b111172a4 */ /* 0x000fe2000f8e0206 */
[----:B------:R-:W-:Y:S01]  /*0e10*/  ULDC UR24, c[0x0][0x658] ;  /* 0x0001960000187ab9 */ /* 0x000fe20000000800 */
[----:B------:R-:W-:Y:S02]  /*0e20*/  UMOV UR22, 0xffffffff ;  /* 0xffffffff00167882 */ /* 0x000fe40000000000 */
[----:B------:R-:W-:Y:S01]  /*0e30*/  UIADD3 UR17, UR13, UR17, URZ ;  /* 0x000000110d117290 */ /* 0x000fe2000fffe03f */
[----:B------:R-:W-:Y:S01]  /*0e40*/  ULDC UR19, c[0x0][0x618] ;  /* 0x0001860000137ab9 */ /* 0x000fe20000000800 */
[----:B------:R-:W-:Y:S01]  /*0e50*/  ULDC.64 UR6, c[0x0][0x640] ;  /* 0x0001900000067ab9 */ /* 0x000fe20000000a00 */
[----:B------:R-:W-:Y:S01]  /*0e60*/  USHF.L.U32 UR13, UR22, UR24, URZ ;  /* 0x00000018160d7299 */ /* 0x000fe2000800063f */
[----:B------:R-:W-:Y:S01]  /*0e70*/  ISETP.NE.U32.AND P0, PT, RZ, UR6, PT ;  /* 0x00000006ff007c0c */ /* 0x000fe2000bf05070 */
[----:B------:R-:W-:-:S02]  /*0e80*/  USHF.R.U64 UR22, UR12, UR19, UR17 ;  /* 0x000000130c167299 */ /* 0x000fc40008001211 */
[----:B------:R-:W-:Y:S01]  /*0e90*/  USHF.R.U32.HI UR12, URZ, UR19, UR17 ;  /* 0x000000133f0c7299 */ /* 0x000fe20008011611 */
[----:B0-----:R-:W-:Y:S01]  /*0ea0*/  R2UR UR16, R2 ;  /* 0x00000000021072ca */ /* 0x001fe200000e0000 */
[----:B------:R-:W-:Y:S01]  /*0eb0*/  ULDC UR21, c[0x0][0x608] ;  /* 0x0001820000157ab9 */ /* 0x000fe20000000800 */
[----:B------:R-:W-:Y:S01]  /*0ec0*/  ISETP.NE.AND.EX P0, PT, RZ, UR7, PT, P0 ;  /* 0x00000007ff007c0c */ /* 0x000fe2000bf05300 */
[----:B------:R-:W-:Y:S02]  /*0ed0*/  USHF.R.U64 UR26, UR22, UR21, UR12 ;  /* 0x00000015161a7299 */ /* 0x000fe4000800120c */
[----:B------:R-:W-:Y:S01]  /*0ee0*/  USHF.R.U32.HI UR12, URZ, UR21, UR12 ;  /* 0x000000153f0c7299 */ /* 0x000fe2000801160c */
[----:B------:R-:W-:Y:S01]  /*0ef0*/  UMOV UR20, 0x1 ;  /* 0x0000000100147882 */ /* 0x000fe20000000000 */
[----:B------:R-:W-:Y:S02]  /*0f00*/  UIADD3 UR14, -UR14, URZ, URZ ;  /* 0x0000003f0e0e7290 */ /* 0x000fe4000fffe13f */
[----:B------:R-:W-:-:S02]  /*0f10*/  USHF.R.U64 UR27, UR26, UR24, UR12 ;  /* 0x000000181a1b7299 */ /* 0x000fc4000800120c */
[----:B------:R-:W-:Y:S01]  /*0f20*/  USHF.L.U32 UR19, UR20, UR24, URZ ;  /* 0x0000001814137299 */ /* 0x000fe2000800063f */
[----:B------:R-:W-:Y:S01]  /*0f30*/  ULDC UR15, c[0x0][0x144] ;  /* 0x00005100000f7ab9 */ /* 0x000fe20000000800 */
[----:B------:R-:W-:Y:S01]  /*0f40*/  ULDC UR10, c[0x0][0x600] ;  /* 0x00018000000a7ab9 */ /* 0x000fe20000000800 */
[----:B------:R-:W-:Y:S02]  /*0f50*/  ULOP3.LUT UR20, URZ, UR13, URZ, 0x33, !UPT ;  /* 0x0000000d3f147292 */ /* 0x000fe4000f8e333f */
[----:B------:R-:W-:Y:S02]  /*0f60*/  USHF.R.U32.HI UR13, URZ, UR24, UR12 ;  /* 0x000000183f0d7299 */ /* 0x000fe4000801160c */
[----:B------:R-:W-:Y:S02]  /*0f70*/  UIADD3 UR11, UR10, -0x1, URZ ;  /* 0xffffffff0a0b7890 */ /* 0x000fe4000fffe03f */
[----:B------:R-:W-:Y:S02]  /*0f80*/  UIADD3 UR23, -UR16, URZ, URZ ;  /* 0x0000003f10177290 */ /* 0x000fe4000fffe13f */
[----:B------:R-:W-:Y:S01]  /*0f90*/  UIMAD UR4, UR15, UR14, UR4 ;  /* 0x0000000e0f0472a4 */ /* 0x000fe2000f8e0204 */
[----:B------:R-:W-:Y:S01]  /*0fa0*/  ULDC UR28, c[0x0][0x148] ;  /* 0x00005200001c7ab9 */ /* 0x000fe20000000800 */
[----:B------:R-:W-:Y:S01]  /*0fb0*/  ULDC UR24, c[0x0][0x648] ;  /* 0x0001920000187ab9 */ /* 0x000fe20000000800 */
[----:B------:R-:W-:Y:S01]  /*0fc0*/  ULDC UR25, c[0x0][0x638] ;  /* 0x00018e0000197ab9 */ /* 0x000fe20000000800 */
[----:B------:R-:W-:Y:S01]  /*0fd0*/  UMOV UR12, UR27 ;  /* 0x0000001b000c7c82 */ /* 0x000fe20008000000 */
[----:B------:R-:W-:Y:S07]  /*0fe0*/  @!P0 BRA `(.L_x_11) ;  /* 0x0000000000308947 */ /* 0x000fee0003800000 */
[----:B------:R-:W-:Y:S02]  /*0ff0*/  ULDC UR16, c[0x0][0x64c] ;  /* 0x0001930000107ab9 */ /* 0x000fe40000000800 */
        /* <DEDUP_REMOVED lines=8> */
[----:B------:R-:W-:-:S07]  /*1080*/  UIMAD.WIDE.U32.X UR6, UR21, UR7, UR16, UP1 ;  /* 0x00000007150672a5 */ /* 0x000fce00088e0410 */
[----:B------:R-:W-:Y:S01]  /*1090*/  UMOV UR12, UR6 ;  /* 0x00000006000c7c82 */ /* 0x000fe20008000000 */
[----:B------:R-:W-:-:S05]  /*10a0*/  UMOV UR13, UR7 ;  /* 0x00000007000d7c82 */ /* 0x000fca0008000000 */
.L_x_11:
[----:B------:R-:W-:Y:S01]  /*10b0*/  UISETP.NE.AND UP1, UPT, UR48, URZ, UPT ;  /* 0x0000003f3000728c */ /* 0x000fe2000bf25270 */
[----:B------:R-:W-:Y:S01]  /*10c0*/  IMAD.MOV.U32 R5, RZ, RZ, 0x1 ;  /* 0x00000001ff057424 */ /* 0x000fe200078e00ff */
[----:B------:R-:W-:Y:S01]  /*10d0*/  USHF.R.U64 UR6, UR12, UR24, UR13 ;  /* 0x000000180c067299 */ /* 0x000fe2000800120d */
[----:B------:R-:W-:Y:S01]  /*10e0*/  IMAD.U32 R2, RZ, RZ, UR5 ;  /* 0x00000005ff027e24 */ /* 0x000fe2000f8e00ff */
[----:B------:R-:W-:Y:S02]  /*10f0*/  ULOP3.LUT UR20, UR26, UR20, URZ, 0xc0, !UPT ;  /* 0x000000141a147292 */ /* 0x000fe4000f8ec03f */
[----:B------:R-:W-:Y:S02]  /*1100*/  UIADD3 UR7, -UR6, URZ, URZ ;  /* 0x0000003f06077290 */ /* 0x000fe4000fffe13f */
[----:B------:R-:W-:Y:S02]  /*1110*/  UIMAD UR19, UR19, UR6, UR20 ;  /* 0x00000006131372a4 */ /* 0x000fe4000f8e0214 */
[----:B------:R-:W-:-:S02]  /*1120*/  ULOP3.LUT UR11, UR22, UR11, URZ, 0xc0, !UPT ;  /* 0x0000000b160b7292 */ /* 0x000fc4000f8ec03f */
[----:B------:R-:W-:Y:S02]  /*1130*/  @UP1 UIMAD UR4, UR28, UR23, UR9 ;  /* 0x000000171c0412a4 */ /* 0x000fe4000f8e0209 */
[----:B------:R-:W-:-:S03]  /*1140*/  UIMAD UR6, UR7, UR25, UR27 ;  /* 0x00000019070672a4 */ /* 0x000fc6000f8e021b */
[----:B------:R-:W-:Y:S01]  /*1150*/  ULDC UR7, c[0x0][0x610] ;  /* 0x0001840000077ab9 */ /* 0x000fe20000000800 */
[----:B------:R-:W-:Y:S02]  /*1160*/  UIMAD UR6, UR6, UR10, UR11 ;  /* 0x0000000a060672a4 */ /* 0x000fe4000f8e020b */
[----:B------:R-:W-:-:S04]  /*1170*/  UIMAD UR4, UR19, UR7, UR4 ;  /* 0x00000007130472a4 */ /* 0x000fc8000f8e0204 */
[----:B------:R-:W-:Y:S02]  /*1180*/  USEL UR7, UR6, UR4, !UP1 ;  /* 0x0000000406077287 */ /* 0x000fe4000c800000 */
[----:B------:R-:W-:-:S04]  /*1190*/  USEL UR4, UR4, UR6, !UP1 ;  /* 0x0000000604047287 */ /* 0x000fc8000c800000 */
[----:B------:R-:W-:Y:S02]  /*11a0*/  IMAD.U32 R18, RZ, RZ, UR7 ;  /* 0x00000007ff127e24 */ /* 0x000fe4000f8e00ff */
[----:B------:R-:W-:-:S07]  /*11b0*/  IMAD.U32 R19, RZ, RZ, UR4 ;  /* 0x00000004ff137e24 */ /* 0x000fce000f8e00ff */
.L_x_9:
[----:B------:R-:W-:Y:S02]  /*11c0*/  ULDC UR4, c[0x0][0x28c] ;  /* 0x0000a30000047ab9 */ /* 0x000fe40000000800 */
[----:B------:R-:W-:-:S04]  /*11d0*/  UIADD3 UR4, UR4, 0x1f, URZ ;  /* 0x0000001f04047890 */ /* 0x000fc8000fffe03f */
[----:B------:R-:W-:-:S04]  /*11e0*/  USHF.R.S32.HI UR5, URZ, 0x1f, UR4 ;  /* 0x0000001f3f057899 */ /* 0x000fc80008011404 */
[----:B------:R-:W-:-:S04]  /*11f0*/  ULEA.HI UR5, UR5, UR4, URZ, 0x5 ;  /* 0x0000000405057291 */ /* 0x000fc8000f8f283f */
[----:B------:R-:W-:Y:S01]  /*1200*/  USHF.R.S32.HI UR42, URZ, 0x5, UR5 ;  /* 0x000000053f2a7899 */ /* 0x000fe20008011405 */
[----:B------:R-:W-:Y:S11]  /*1210*/  @!P1 BRA `(.L_x_12) ;  /* 0x0000007400a09947 */ /* 0x000ff60003800000 */
[----:B------:R-:W-:-:S06]  /*1220*/  UISETP.GT.U32.AND UP1, UPT, UR18, 0x1, UPT ;  /* 0x000000011200788c */ /* 0x000fcc000bf24070 */
[----:B------:R-:W-:-:S13]  /*1230*/  PLOP3.LUT P0, PT, PT, PT, UP1, 0x80, 0x0 ;  /* 0x000000000000781c */ /* 0x000fda0003f0f018 */
[----:B------:R-:W-:Y:S05]  /*1240*/  @P0 EXIT ;  /* 0x000000000000094d */ /* 0x000fea0003800000 */
.L_x_13:
[----:B------:R-:W-:-:S08]  /*1250*/  NOP ;  /* 0x0000000000007918 */ /* 0x000fd00000000000 */
[----:B------:R-:W0:Y:S02]  /*1260*/  USETMAXREG.TRY_ALLOC.CTAPOOL UP1, 0xe8 ;  /* 0x000000e8000079c8 */ /* 0x000e240008020600 */
[----:B0-----:R-:W-:-:S13]  /*1270*/  PLOP3.LUT P0, PT, PT, PT, UP1, 0x80, 0x0 ;  /* 0x000000000000781c */ /* 0x001fda0003f0f018 */
[----:B------:R-:W-:Y:S05]  /*1280*/  @!P0 BRA `(.L_x_13) ;  /* 0xfffffffc00f08947 */ /* 0x000fea000383ffff */
[----:B------:R-:W-:-:S13]  /*1290*/  LOP3.LUT P0, RZ, R5, 0xff, RZ, 0xc0, !PT ;  /* 0x000000ff05ff7812 */ /* 0x000fda000780c0ff */
[----:B------:R-:W-:Y:S05]  /*12a0*/  @!P0 EXIT ;  /* 0x000000000000894d */ /* 0x000fea0003800000 */
[----:B------:R-:W0:Y:S01]  /*12b0*/  S2UR UR5, SR_CgaCtaId ;  /* 0x00000000000579c3 */ /* 0x000e220000008800 */
[----:B------:R-:W-:Y:S01]  /*12c0*/  VIADD R6, R0, 0xffffffff ;  /* 0xffffffff00067836 */ /* 0x000fe20000000000 */
[----:B------:R-:W-:Y:S01]  /*12d0*/  SHF.R.S32.HI R4, RZ, 0x1f, R3 ;  /* 0x0000001fff047819 */ /* 0x000fe20000011403 */
[----:B------:R-:W-:Y:S01]  /*12e0*/  UMOV UR47, 0x400 ;  /* 0x00000400002f7882 */ /* 0x000fe20000000000 */
[----:B------:R-:W-:Y:S02]  /*12f0*/  USHF.R.U32.HI UR4, URZ, 0x2, UR42 ;  /* 0x000000023f047899 */ /* 0x000fe4000801162a */
[----:B------:R-:W-:Y:S01]  /*1300*/  R2UR UR45, R6 ;  /* 0x00000000062d72ca */ /* 0x000fe200000e0000 */
[----:B------:R-:W-:Y:S01]  /*1310*/  ULOP3.LUT UR46, UR42, 0x3, URZ, 0xc0, !UPT ;  /* 0x000000032a2e7892 */ /* 0x000fe2000f8ec03f */
[CC--:B------:R-:W-:Y:S01]  /*1320*/  LEA.HI R0, R4.reuse, R3.reuse, RZ, 0x2 ;  /* 0x0000000304007211 */ /* 0x0c0fe200078f10ff */
[----:B------:R-:W-:Y:S01]  /*1330*/  UISETP.LT.AND UP1, UPT, UR42, 0x1, UPT ;  /* 0x000000012a00788c */ /* 0x000fe2000bf21270 */
[----:B------:R-:W-:Y:S01]  /*1340*/  LEA.HI R4, R4, R3, RZ, 0x5 ;  /* 0x0000000304047211 */ /* 0x000fe200078f28ff */
[----:B------:R-:W-:Y:S01]  /*1350*/  ULOP3.LUT UR4, UR4, 0x1, URZ, 0xc0, !UPT ;  /* 0x0000000104047892 */ /* 0x000fe2000f8ec03f */
[--C-:B------:R-:W-:Y:S01]  /*1360*/  SHF.R.S32.HI R152, RZ, 0x2, R0.reuse ;  /* 0x00000002ff987819 */ /* 0x100fe20000011400 */
[----:B------:R-:W-:Y:S01]  /*1370*/  ULDC UR6, c[0x0][0x284] ;  /* 0x0000a10000067ab9 */ /* 0x000fe20000000800 */
[----:B------:R-:W-:Y:S01]  /*1380*/  SHF.R.S32.HI R5, RZ, 0x1f, R0 ;  /* 0x0000001fff057819 */ /* 0x000fe20000011400 */
[----:B------:R-:W-:Y:S01]  /*1390*/  USEL UR46, UR46, URZ, !UP0 ;  /* 0x0000003f2e2e7287 */ /* 0x000fe2000c000000 */
[----:B------:R-:W-:Y:S01]  /*13a0*/  LOP3.LUT R154, R0, 0xfffffffc, RZ, 0xc0, !PT ;  /* 0xfffffffc009a7812 */ /* 0x000fe200078ec0ff */
[----:B------:R-:W-:Y:S01]  /*13b0*/  USEL UR44, UR42, 0x1, UP1 ;  /* 0x000000012a2c7887 */ /* 0x000fe20008800000 */
[----:B------:R-:W-:Y:S01]  /*13c0*/  LEA.HI R5, R5, R152, RZ, 0x3 ;  /* 0x0000009805057211 */ /* 0x000fe200078f18ff */
[----:B------:R-:W-:Y:S01]  /*13d0*/  USHF.L.U32 UR45, UR45, 0x3, URZ ;  /* 0x000000032d2d7899 */ /* 0x000fe2000800063f */
[----:B------:R-:W-:Y:S01]  /*13e0*/  ISETP.NE.AND P0, PT, R6, RZ, PT ;  /* 0x000000ff0600720c */ /* 0x000fe20003f05270 */
[----:B------:R-:W-:Y:S01]  /*13f0*/  UISETP.EQ.U32.AND UP0, UPT, UR4, 0x1, !UP0 ;  /* 0x000000010400788c */ /* 0x000fe2000c702070 */
[----:B------:R-:W-:Y:S01]  /*1400*/  LOP3.LUT R5, R5, 0xfffffff8, RZ, 0xc0, !PT ;  /* 0xfffffff805057812 */ /* 0x000fe200078ec0ff */
[----:B------:R-:W-:Y:S01]  /*1410*/  IMAD.IADD R154, R3, 0x1, -R154 ;  /* 0x00000001039a7824 */ /* 0x000fe200078e0a9a */
[----:B0-----:R-:W-:Y:S01]  /*1420*/  ULEA UR47, UR5, UR47, 0x18 ;  /* 0x0000002f052f7291 */ /* 0x001fe2000f8ec03f */
[----:B------:R-:W-:Y:S01]  /*1430*/  IMAD.U32 R156, RZ, RZ, UR45 ;  /* 0x0000002dff9c7e24 */ /* 0x000fe2000f8e00ff */
[----:B------:R-:W-:Y:S01]  /*1440*/  SEL R161, RZ, 0x1, P0 ;  /* 0x00000001ffa17807 */ /* 0x000fe20000000000 */
[----:B------:R-:W-:Y:S01]  /*1450*/  IMAD.IADD R152, R152, 0x1, -R5 ;  /* 0x0000000198987824 */ /* 0x000fe200078e0a05 */
[----:B------:R-:W-:Y:S01]  /*1460*/  UIADD3 UR49, UR47, 0x50, URZ ;  /* 0x000000502f317890 */ /* 0x000fe2000fffe03f */
[----:B------:R-:W-:Y:S01]  /*1470*/  SHF.R.S32.HI R5, RZ, 0x5, R4 ;  /* 0x00000005ff057819 */ /* 0x000fe20000011404 */
[----:B------:R-:W-:Y:S01]  /*1480*/  USHF.L.U32 UR50, UR42, 0x1, URZ ;  /* 0x000000012a327899 */ /* 0x000fe2000800063f */
[C---:B------:R-:W-:Y:S01]  /*1490*/  LOP3.LUT R158, R156.reuse, 0x8, RZ, 0xc0, !PT ;  /* 0x000000089c9e7812 */ /* 0x040fe200078ec0ff */
[----:B------:R-:W-:Y:S01]  /*14a0*/  UIADD3 UR44, -UR44, UR42, URZ ;  /* 0x0000002a2c2c7290 */ /* 0x000fe2000fffe13f */
[--C-:B------:R-:W-:Y:S01]  /*14b0*/  SHF.R.S32.HI R153, RZ, 0x1f, R152.reuse ;  /* 0x0000001fff997819 */ /* 0x100fe20000011498 */
[C-C-:B------:R-:W-:Y:S01]  /*14c0*/  IMAD R159, R5.reuse, -0x10, -R152.reuse ;  /* 0xfffffff0059f7824 */ /* 0x140fe200078e0a98 */
[----:B------:R-:W-:Y:S01]  /*14d0*/  LOP3.LUT R156, R156, 0x8, RZ, 0xc, !PT ;  /* 0x000000089c9c7812 */ /* 0x000fe200078e0cff */
[----:B------:R-:W-:Y:S01]  /*14e0*/  IMAD.U32 R155, RZ, RZ, UR49 ;  /* 0x00000031ff9b7e24 */ /* 0x000fe2000f8e00ff */
[----:B------:R-:W-:Y:S01]  /*14f0*/  LOP3.LUT R158, R158, 0x18, RZ, 0x3c, !PT ;  /* 0x000000189e9e7812 */ /* 0x000fe200078e3cff */
[----:B------:R-:W-:Y:S01]  /*1500*/  IMAD.WIDE R152, R5, 0x10, R152 ;  /* 0x0000001005987825 */ /* 0x000fe200078e0298 */
[----:B------:R-:W-:-:S03]  /*1510*/  USEL UR43, URZ, 0x1, !UP0 ;  /* 0x000000013f2b7887 */ /* 0x000fc6000c000000 */
[----:B------:R-:W-:Y:S02]  /*1520*/  VIADD R157, R155, UR45 ;  /* 0x0000002d9b9d7c36 */ /* 0x000fe40008000000 */
[----:B------:R-:W-:-:S07]  /*1530*/  VIADD R159, R159, UR6 ;  /* 0x000000069f9f7c36 */ /* 0x000fce0008000000 */
.L_x_293:
[----:B------:R-:W-:Y:S01]  /*1540*/  SHF.L.U32 R0, R161, 0x1f, RZ ;  /* 0x0000001fa1007819 */ /* 0x000fe200000006ff */
[----:B------:R-:W-:Y:S02]  /*1550*/  ULDC UR4, c[0x0][0x28c] ;  /* 0x0000a30000047ab9 */ /* 0x000fe40000000800 */
[----:B------:R-:W-:Y:S01]  /*1560*/  ISETP.LT.AND P1, PT, RZ, UR4, PT ;  /* 0x00000004ff007c0c */ /* 0x000fe2000bf21270 */
[----:B------:R-:W0:Y:S02]  /*1570*/  SYNCS.PHASECHK.TRANS64.TRYWAIT P0, [R155+UR45], R0 ;  /* 0x000000009b0075a7 */ /* 0x000e24000800016d */
[----:B0--34-:R-:W-:Y:S10]  /*1580*/  @!P0 BRA `(.L_x_14) ;  /* 0x0000008000c08947 */ /* 0x019ff40003800000 */
.L_x_315:
[----:B------:R-:W-:Y:S05]  /*1590*/  @P1 BRA `(.L_x_15) ;  /* 0x0000000000401947 */ /* 0x000fea0003800000 */
[----:B0-----:R-:W-:Y:S01]  /*15a0*/  MOV R0, 0x0 ;  /* 0x0000000000007802 */ /* 0x001fe20000000f00 */
[----:B------:R-:W-:Y:S01]  /*15b0*/  ULDC.64 UR4, c[0x4][0x68] ;  /* 0x01001a0000047ab9 */ /* 0x000fe20000000a00 */
[----:B------:R-:W-:Y:S01]  /*15c0*/  ULDC.64 UR6, c[0x4][0x8] ;  /* 0x0100020000067ab9 */ /* 0x000fe20000000a00 */
[----:B------:R-:W-:Y:S01]  /*15d0*/  IMAD.U32 R4, RZ, RZ, UR4 ;  /* 0x00000004ff047e24 */ /* 0x000fe2000f8e00ff */
[----:B------:R0:W1:Y:S01]  /*15e0*/  LDC.64 R14, c[0x4][R0] ;  /* 0x01000000000e7b82 */ /* 0x0000620000000a00 */
[----:B------:R-:W-:Y:S01]  /*15f0*/  IMAD.U32 R5, RZ, RZ, UR5 ;  /* 0x00000005ff057e24 */ /* 0x000fe2000f8e00ff */
[----:B------:R-:W-:Y:S01]  /*1600*/  ULDC.64 UR4, c[0x4][0x70] ;  /* 0x01001c0000047ab9 */ /* 0x000fe20000000a00 */
[----:B------:R-:W-:Y:S02]  /*1610*/  IMAD.U32 R10, RZ, RZ, UR6 ;  /* 0x00000006ff0a7e24 */ /* 0x000fe4000f8e00ff */
[----:B------:R-:W-:Y:S02]  /*1620*/  IMAD.U32 R6, RZ, RZ, UR4 ;  /* 0x00000004ff067e24 */ /* 0x000fe4000f8e00ff */
[----:B------:R-:W-:-:S02]  /*1630*/  IMAD.U32 R7, RZ, RZ, UR5 ;  /* 0x00000005ff077e24 */ /* 0x000fc4000f8e00ff */
[----:B------:R-:W-:Y:S02]  /*1640*/  IMAD.U32 R11, RZ, RZ, UR7 ;  /* 0x00000007ff0b7e24 */ /* 0x000fe4000f8e00ff */
[----:B------:R-:W-:Y:S02]  /*1650*/  IMAD.MOV.U32 R8, RZ, RZ, 0x1e1 ;  /* 0x000001e1ff087424 */ /* 0x000fe400078e00ff */
[----:B------:R-:W-:Y:S02]  /*1660*/  IMAD.MOV.U32 R12, RZ, RZ, 0x1 ;  /* 0x00000001ff0c7424 */ /* 0x000fe400078e00ff */
[----:B0-----:R-:W-:-:S07]  /*1670*/  IMAD.MOV.U32 R13, RZ, RZ, RZ ;  /* 0x000000ffff0d7224 */ /* 0x001fce00078e00ff */
[----:B------:R-:W-:-:S07]  /*1680*/  LEPC R20, `(.L_x_15) ;  /* 0x000000001014794e */ /* 0x000fce0000000000 */
[----:B-1---5:R-:W-:Y:S05]  /*1690*/  CALL.ABS.NOINC R14 ;  /* 0x000000000e007343 */ /* 0x022fea0003c00000 */
.L_x_15:
[----:B------:R-:W-:-:S06]  /*16a0*/  ULOP3.LUT UR4, UR40, 0x1, URZ, 0xfc, !UPT ;  /* 0x0000000128047892 */ /* 0x000fcc000f8efc3f */
[----:B0-----:R-:W-:-:S05]  /*16b0*/  IMAD.U32 R0, RZ, RZ, UR4 ;  /* 0x00000004ff007e24 */ /* 0x001fca000f8e00ff */
[----:B------:R-:W-:-:S13]  /*16c0*/  ISETP.NE.AND P0, PT, R0, 0x3, PT ;  /* 0x000000030000780c */ /* 0x000fda0003f05270 */
[----:B------:R-:W-:Y:S05]  /*16d0*/  @!P0 BRA `(.L_x_16) ;  /* 0x0000000000048947 */ /* 0x000fea0003800000 */
[----:B------:R-:W-:Y:S01]  /*16e0*/  BPT.TRAP 0x1 ;  /* 0x000000040000795c */ /* 0x000fe20000300000 */
.L_x_16:
[----:B------:R-:W-:Y:S02]  /*16f0*/  IMAD.U32 R3, RZ, RZ, UR46 ;  /* 0x0000002eff037e24 */ /* 0x000fe4000f8e00ff */
[----:B------:R-:W-:-:S03]  /*1700*/  IMAD.U32 R0, RZ, RZ, UR43 ;  /* 0x0000002bff007e24 */ /* 0x000fc6000f8e00ff */
[----:B------:R-:W-:Y:S02]  /*1710*/  LEA R3, R3, UR47, 0x3 ;  /* 0x0000002f03037c11 */ /* 0x000fe4000f8e18ff */
[----:B------:R-:W-:-:S04]  /*1720*/  SHF.L.U32 R0, R0, 0x1f, RZ ;  /* 0x0000001f00007819 */ /* 0x000fc800000006ff */
[----:B------:R0:W1:Y:S01]  /*1730*/  SYNCS.PHASECHK.TRANS64.TRYWAIT P1, [R3+URZ], R0 ;  /* 0x00000000030075a7 */ /* 0x000062000802017f */
[----:B------:R-:W-:Y:S05]  /*1740*/  @!P0 BRA `(.L_x_17) ;  /* 0x0000000000048947 */ /* 0x000fea0003800000 */
[----:B------:R-:W-:Y:S01]  /*1750*/  BPT.TRAP 0x1 ;  /* 0x000000040000795c */ /* 0x000fe20000300000 */
.L_x_17:
[----:B------:R-:W-:-:S05]  /*1760*/  IMAD.U32 R4, RZ, RZ, UR44 ;  /* 0x0000002cff047e24 */ /* 0x000fca000f8e00ff */
[----:B------:R-:W-:Y:S01]  /*1770*/  ISETP.GE.AND P2, PT, R4, 0x1, PT ;  /* 0x000000010400780c */ /* 0x000fe20003f46270 */
[----:B-1----:R-:W-:-:S12]  /*1780*/  @P1 BRA `(.L_x_18) ;  /* 0x0000000000081947 */ /* 0x002fd80003800000 */
[----:B------:R-:W1:Y:S02]  /*1790*/  SYNCS.PHASECHK.TRANS64.TRYWAIT P1, [R3+URZ], R0 ;  /* 0x00000000030075a7 */ /* 0x000e64000802017f */
[----:B-1----:R-:W-:Y:S05]  /*17a0*/  @!P1 BRA `(.L_x_19) ;  /* 0x00000080004c9947 */ /* 0x002fea0003800000 */
.L_x_18:
[----:B------:R-:W-:Y:S05]  /*17b0*/  WARPSYNC.ALL ;  /* 0x0000000000007948 */ /* 0x000fea0003800000 */
[----:B------:R-:W-:Y:S01]  /*17c0*/  UIADD3 UR4, UR47, 0x180, URZ ;  /* 0x000001802f047890 */ /* 0x000fe2000fffe03f */
[----:B------:R-:W-:Y:S01]  /*17d0*/  WARPGROUP.ARRIVE ;  /* 0x00000000000079c5 */ /* 0x000fe20000000000 */
[----:B------:R-:W-:Y:S02]  /*17e0*/  UIADD3 UR5, UR47, 0x2180, URZ ;  /* 0x000021802f057890 */ /* 0x000fe4000fffe03f */
[----:B------:R-:W-:Y:S02]  /*17f0*/  USHF.R.U32.HI UR4, URZ, 0x4, UR4 ;  /* 0x000000043f047899 */ /* 0x000fe40008011604 */
[----:B------:R-:W-:-:S02]  /*1800*/  USHF.R.U32.HI UR5, URZ, 0x4, UR5 ;  /* 0x000000043f057899 */ /* 0x000fc40008011605 */
[----:B------:R-:W-:Y:S02]  /*1810*/  ULOP3.LUT UR4, UR4, 0x3fff, URZ, 0xc0, !UPT ;  /* 0x00003fff04047892 */ /* 0x000fe4000f8ec03f */
[----:B------:R-:W-:Y:S02]  /*1820*/  ULOP3.LUT UR5, UR5, 0x3fff, URZ, 0xc0, !UPT ;  /* 0x00003fff05057892 */ /* 0x000fe4000f8ec03f */
[----:B------:R-:W-:Y:S02]  /*1830*/  ULOP3.LUT UR11, UR4, 0x10000, URZ, 0xfc, !UPT ;  /* 0x00010000040b7892 */ /* 0x000fe4000f8efc3f */
[----:B------:R-:W-:Y:S02]  /*1840*/  ULOP3.LUT UR10, UR5, 0x10000, URZ, 0xfc, !UPT ;  /* 0x00010000050a7892 */ /* 0x000fe4000f8efc3f */
[----:B------:R-:W-:Y:S02]  /*1850*/  ULEA UR4, UR46, UR11, 0x7 ;  /* 0x0000000b2e047291 */ /* 0x000fe4000f8e383f */
[----:B------:R-:W-:Y:S01]  /*1860*/  ULEA UR6, UR46, UR10, 0x9 ;  /* 0x0000000a2e067291 */ /* 0x000fe2000f8e483f */
[----:B------:R-:W-:Y:S01]  /*1870*/  UMOV UR5, 0xc0000010 ;  /* 0xc000001000057882 */ /* 0x000fe20000000000 */
[----:B------:R-:W-:-:S07]  /*1880*/  UMOV UR7, 0xc0000010 ;  /* 0xc000001000077882 */ /* 0x000fce0000000000 */
[----:B------:R-:W-:Y:S03]  /*1890*/  IGMMA.64x256x32.S8.S8 R24, gdesc[UR4], RZ, !UPT, gsb0 ;  /* 0x06600000041879f1 */ /* 0x000fe6000c0410ff */
[----:B------:R-:W-:Y:S02]  /*18a0*/  WARPGROUP.DEPBAR.LE gsb0, 0x0 ;  /* 0x00008000000079c5 */ /* 0x000fe40000010000 */
[----:B------:R-:W-:Y:S05]  /*18b0*/  @!P2 BRA `(.L_x_20) ;  /* 0x0000000000b8a947 */ /* 0x000fea0003800000 */
[----:B------:R-:W-:Y:S01]  /*18c0*/  UIADD3 UR4, UR46, 0x1, URZ ;  /* 0x000000012e047890 */ /* 0x000fe2000fffe03f */
[----:B01----:R-:W-:Y:S01]  /*18d0*/  IMAD.U32 R0, RZ, RZ, UR44 ;  /* 0x0000002cff007e24 */ /* 0x003fe2000f8e00ff */
[----:B------:R-:W-:Y:S02]  /*18e0*/  UMOV UR9, UR46 ;  /* 0x0000002e00097c82 */ /* 0x000fe40008000000 */
[----:B------:R-:W-:-:S04]  /*18f0*/  UISETP.NE.AND UP0, UPT, UR4, 0x4, UPT ;  /* 0x000000040400788c */ /* 0x000fc8000bf05270 */
[----:B------:R-:W-:Y:S02]  /*1900*/  USEL UR5, URZ, 0x1, UP0 ;  /* 0x000000013f057887 */ /* 0x000fe40008000000 */
[----:B------:R-:W-:Y:S02]  /*1910*/  USEL UR8, UR4, URZ, UP0 ;  /* 0x0000003f04087287 */ /* 0x000fe40008000000 */
[----:B------:R-:W-:-:S06]  /*1920*/  ULOP3.LUT UR5, UR43, UR5, URZ, 0x3c, !UPT ;  /* 0x000000052b057292 */ /* 0x000fcc000f8e3c3f */
[----:B------:R-:W-:-:S07]  /*1930*/  IMAD.U32 R5, RZ, RZ, UR5 ;  /* 0x00000005ff057e24 */ /* 0x000fce000f8e00ff */
.L_x_27:
[----:B01----:R-:W-:Y:S05]  /*1940*/  @!P0 BRA `(.L_x_21) ;  /* 0x0000000000048947 */ /* 0x003fea0003800000 */
[----:B------:R-:W-:Y:S01]  /*1950*/  BPT.TRAP 0x1 ;  /* 0x000000040000795c */ /* 0x000fe20000300000 */
.L_x_21:
[----:B------:R-:W-:Y:S01]  /*1960*/  ULEA UR4, UR8, UR47, 0x3 ;  /* 0x0000002f08047291 */ /* 0x000fe2000f8e183f */
[----:B------:R-:W-:-:S08]  /*1970*/  SHF.L.U32 R3, R5, 0x1f, RZ ;  /* 0x0000001f05037819 */ /* 0x000fd000000006ff */
[----:B------:R0:W1:Y:S01]  /*1980*/  SYNCS.PHASECHK.TRANS64.TRYWAIT P1, [UR4], R3 ;  /* 0x00000003ff0075a7 */ /* 0x0000620008020144 */
[----:B------:R-:W-:Y:S05]  /*1990*/  @!P0 BRA `(.L_x_22) ;  /* 0x0000000000048947 */ /* 0x000fea0003800000 */
[----:B------:R-:W-:Y:S01]  /*19a0*/  BPT.TRAP 0x1 ;  /* 0x000000040000795c */ /* 0x000fe20000300000 */
.L_x_22:
[----:B-1----:R-:W-:Y:S05]  /*19b0*/  @P1 BRA `(.L_x_23) ;  /* 0x0000000000081947 */ /* 0x002fea0003800000 */
[----:B------:R-:W1:Y:S02]  /*19c0*/  SYNCS.PHASECHK.TRANS64.TRYWAIT P1, [UR4], R3 ;  /* 0x00000003ff0075a7 */ /* 0x000e640008020144 */
[----:B-1----:R-:W-:Y:S05]  /*19d0*/  @!P1 BRA `(.L_x_24) ;  /* 0x0000007c00d49947 */ /* 0x002fea0003800000 */
.L_x_23:
[----:B------:R-:W-:Y:S01]  /*19e0*/  ULEA UR4, UR8, UR11, 0x7 ;  /* 0x0000000b08047291 */ /* 0x000fe2000f8e383f */
[----:B------:R-:W-:Y:S01]  /*19f0*/  WARPGROUP.ARRIVE ;  /* 0x00000000000079c5 */ /* 0x000fe20000000000 */
[----:B------:R-:W-:Y:S01]  /*1a00*/  ULEA UR6, UR8, UR10, 0x9 ;  /* 0x0000000a08067291 */ /* 0x000fe2000f8e483f */
[----:B------:R-:W-:Y:S01]  /*1a10*/  UMOV UR5, 0xc0000010 ;  /* 0xc000001000057882 */ /* 0x000fe20000000000 */
[----:B------:R-:W-:-:S07]  /*1a20*/  UMOV UR7, 0xc0000010 ;  /* 0xc000001000077882 */ /* 0x000fce0000000000 */
[----:B------:R-:W-:Y:S03]  /*1a30*/  IGMMA.64x256x32.S8.S8 R24, gdesc[UR4], R24, gsb0 ;  /* 0x06600000041879f1 */ /* 0x000fe60008041018 */
[----:B------:R-:W-:Y:S02]  /*1a40*/  WARPGROUP.DEPBAR.LE gsb0, 0x0 ;  /* 0x00008000000079c5 */ /* 0x000fe40000010000 */
[----:B------:R-:W-:Y:S05]  /*1a50*/  @!P0 BRA `(.L_x_25) ;  /* 0x0000000000048947 */ /* 0x000fea0003800000 */
[----:B------:R-:W-:Y:S01]  /*1a60*/  BPT.TRAP 0x1 ;  /* 0x000000040000795c */ /* 0x000fe20000300000 */
.L_x_25:
[----:B------:R-:W-:Y:S02]  /*1a70*/  UISETP.GT.U32.AND UP0, UPT, UR40, 0x1, UPT ;  /* 0x000000012800788c */ /* 0x000fe4000bf04070 */
[----:B------:R-:W-:-:S04]  /*1a80*/  ULEA UR4, UR9, UR47, 0x3 ;  /* 0x0000002f09047291 */ /* 0x000fc8000f8e183f */
[----:B------:R-:W-:Y:S01]  /*1a90*/  UIADD3 UR4, UR4, 0x20, URZ ;  /* 0x0000002004047890 */ /* 0x000fe2000fffe03f */
[----:B------:R-:W-:-:S03]  /*1aa0*/  PLOP3.LUT P1, PT, PT, PT, UP0, 0x80, 0x0 ;  /* 0x000000000000781c */ /* 0x000fc60003f2f008 */
[----:B------:R-:W-:-:S09]  /*1ab0*/  UPRMT UR4, URZ, 0x654, UR4 ;  /* 0x000006543f047896 */ /* 0x000fd20008000004 */
[----:B------:R-:W-:Y:S01]  /*1ac0*/  SYNCS.ARRIVE.TRANS64.RED.A1T0 RZ, [UR4], RZ ;  /* 0x000000ffffff79a7 */ /* 0x000fe20008100404 */
[----:B------:R-:W-:Y:S05]  /*1ad0*/  @P1 BRA `(.L_x_26) ;  /* 0x0000000000041947 */ /* 0x000fea0003800000 */
[----:B------:R-:W-:Y:S01]  /*1ae0*/  BPT.TRAP 0x1 ;  /* 0x000000040000795c */ /* 0x000fe20000300000 */
.L_x_26:
[----:B------:R-:W-:Y:S01]  /*1af0*/  UIADD3 UR8, UR8, 0x1, URZ ;  /* 0x0000000108087890 */ /* 0x000fe2000fffe03f */
[C---:B------:R-:W-:Y:S01]  /*1b00*/  ISETP.GT.AND P1, PT, R0.reuse, 0x1, PT ;  /* 0x000000010000780c */ /* 0x040fe20003f24270 */
[----:B------:R-:W-:Y:S01]  /*1b10*/  UIADD3 UR9, UR9, 0x1, URZ ;  /* 0x0000000109097890 */ /* 0x000fe2000fffe03f */
[----:B------:R-:W-:Y:S01]  /*1b20*/  VIADD R0, R0, 0xffffffff ;  /* 0xffffffff00007836 */ /* 0x000fe20000000000 */
[----:B------:R-:W-:Y:S02]  /*1b30*/  UISETP.NE.AND UP0, UPT, UR8, 0x4, UPT ;  /* 0x000000040800788c */ /* 0x000fe4000bf05270 */
[----:B------:R-:W-:Y:S02]  /*1b40*/  UISETP.NE.AND UP1, UPT, UR9, 0x4, UPT ;  /* 0x000000040900788c */ /* 0x000fe4000bf25270 */
[----:B------:R-:W-:Y:S02]  /*1b50*/  USEL UR4, URZ, 0x1, UP0 ;  /* 0x000000013f047887 */ /* 0x000fe40008000000 */
[----:B------:R-:W-:-:S02]  /*1b60*/  USEL UR8, UR8, URZ, UP0 ;  /* 0x0000003f08087287 */ /* 0x000fc40008000000 */
[----:B------:R-:W-:Y:S02]  /*1b70*/  USEL UR9, UR9, URZ, UP1 ;  /* 0x0000003f09097287 */ /* 0x000fe40008800000 */
[----:B------:R-:W-:Y:S01]  /*1b80*/  LOP3.LUT R5, R5, UR4, RZ, 0x3c, !PT ;  /* 0x0000000405057c12 */ /* 0x000fe2000f8e3cff */
[----:B------:R-:W-:Y:S09]  /*1b90*/  @P1 BRA `(.L_x_27) ;  /* 0xfffffffc00681947 */ /* 0x000ff2000383ffff */
.L_x_20:
[----:B01----:R-:W0:Y:S01]  /*1ba0*/  LDC R0, c[0x0][0x28c] ;  /* 0x0000a300ff007b82 */ /* 0x003e220000000800 */
[----:B------:R1:W-:Y:S01]  /*1bb0*/  SYNCS.ARRIVE.TRANS64.A1T0 RZ, [R156+UR49], RZ ;  /* 0x000000ff9cff79a7 */ /* 0x0003e20008100031 */
[----:B0-----:R-:W-:-:S13]  /*1bc0*/  ISETP.GE.AND P1, PT, R0, 0x1, PT ;  /* 0x000000010000780c */ /* 0x001fda0003f26270 */
[----:B-1----:R-:W-:Y:S05]  /*1bd0*/  @!P1 BRA `(.L_x_28) ;  /* 0x0000000000309947 */ /* 0x002fea0003800000 */
[----:B------:R-:W-:Y:S05]  /*1be0*/  @!P0 BRA `(.L_x_29) ;  /* 0x0000000000048947 */ /* 0x000fea0003800000 */
[----:B------:R-:W-:Y:S01]  /*1bf0*/  BPT.TRAP 0x1 ;  /* 0x000000040000795c */ /* 0x000fe20000300000 */
.L_x_29:
[----:B------:R-:W-:Y:S02]  /*1c00*/  UIADD3 UR4, UR44, UR46, URZ ;  /* 0x0000002e2c047290 */ /* 0x000fe4000fffe03f */
[----:B------:R-:W-:Y:S02]  /*1c10*/  UISETP.GT.U32.AND UP0, UPT, UR40, 0x1, UPT ;  /* 0x000000012800788c */ /* 0x000fe4000bf04070 */
[----:B------:R-:W-:-:S04]  /*1c20*/  USHF.L.U32 UR4, UR4, 0x3, URZ ;  /* 0x0000000304047899 */ /* 0x000fc8000800063f */
[----:B------:R-:W-:Y:S01]  /*1c30*/  ULOP3.LUT UR4, UR4, 0x18, URZ, 0xc0, !UPT ;  /* 0x0000001804047892 */ /* 0x000fe2000f8ec03f */
[----:B------:R-:W-:-:S03]  /*1c40*/  PLOP3.LUT P0, PT, PT, PT, UP0, 0x80, 0x0 ;  /* 0x000000000000781c */ /* 0x000fc60003f0f008 */
[----:B------:R-:W-:-:S04]  /*1c50*/  UIADD3 UR4, UR47, 0x20, UR4 ;  /* 0x000000202f047890 */ /* 0x000fc8000fffe004 */
[----:B------:R-:W-:-:S09]  /*1c60*/  UPRMT UR4, URZ, 0x654, UR4 ;  /* 0x000006543f047896 */ /* 0x000fd20008000004 */
[----:B------:R-:W-:Y:S01]  /*1c70*/  SYNCS.ARRIVE.TRANS64.RED.A1T0 RZ, [UR4], RZ ;  /* 0x000000ffffff79a7 */ /* 0x000fe20008100404 */
[----:B------:R-:W-:Y:S05]  /*1c80*/  @P0 BRA `(.L_x_28) ;  /* 0x0000000000040947 */ /* 0x000fea0003800000 */
[----:B------:R-:W-:Y:S01]  /*1c90*/  BPT.TRAP 0x1 ;  /* 0x000000040000795c */ /* 0x000fe20000300000 */
.L_x_28:
[----:B------:R-:W-:Y:S01]  /*1ca0*/  SHF.L.U32 R0, R161, 0x1f, RZ ;  /* 0x0000001fa1007819 */ /* 0x000fe200000006ff */
[----:B------:R-:W-:Y:S01]  /*1cb0*/  UIADD3 UR46, UR50, UR46, URZ ;  /* 0x0000002e322e7290 */ /* 0x000fe2000fffe03f */
[----:B------:R-:W0:Y:S01]  /*1cc0*/  LDC R7, c[0x0][0x288] ;  /* 0x0000a200ff077b82 */ /* 0x000e220000000800 */
[----:B------:R-:W-:Y:S02]  /*1cd0*/  IMAD.SHL.U32 R8, R154, 0x2, RZ ;  /* 0x000000029a087824 */ /* 0x000fe400078e00ff */
[----:B------:R-:W-:Y:S02]  /*1ce0*/  USHF.R.U32.HI UR4, URZ, 0x2, UR46 ;  /* 0x000000023f047899 */ /* 0x000fe4000801162e */
[----:B------:R-:W-:Y:S01]  /*1cf0*/  UISETP.GT.U32.AND UP0, UPT, UR46, 0x3, UPT ;  /* 0x000000032e00788c */ /* 0x000fe2000bf04070 */
[----:B------:R-:W-:Y:S01]  /*1d00*/  SHF.R.S32.HI R9, RZ, 0x1f, R8 ;  /* 0x0000001fff097819 */ /* 0x000fe20000011408 */
[----:B------:R-:W-:Y:S01]  /*1d10*/  ULOP3.LUT UR4, UR4, 0x1, URZ, 0xc0, !UPT ;  /* 0x0000000104047892 */ /* 0x000fe2000f8ec03f */
[----:B------:R-:W1:Y:S01]  /*1d20*/  SYNCS.PHASECHK.TRANS64.TRYWAIT P0, [R155+UR45+0x10], R0 ;  /* 0x000010009b0075a7 */ /* 0x000e62000800016d */
[----:B------:R-:W-:-:S02]  /*1d30*/  UISETP.LT.U32.AND UP0, UPT, UR50, 0x4, UP0 ;  /* 0x000000043200788c */ /* 0x000fc40008701070 */
[----:B------:R-:W-:Y:S02]  /*1d40*/  UISETP.NE.U32.AND UP1, UPT, UR4, 0x1, UPT ;  /* 0x000000010400788c */ /* 0x000fe4000bf25070 */
[----:B------:R-:W-:Y:S02]  /*1d50*/  USEL UR5, URZ, 0x1, !UP0 ;  /* 0x000000013f057887 */ /* 0x000fe4000c000000 */
[----:B------:R-:W-:Y:S02]  /*1d60*/  UISETP.GT.U32.AND UP1, UPT, UR50, 0x3, !UP1 ;  /* 0x000000033200788c */ /* 0x000fe4000cf24070 */
[----:B------:R-:W-:Y:S02]  /*1d70*/  ULOP3.LUT UR46, UR46, 0x3, URZ, 0xc0, !UPT ;  /* 0x000000032e2e7892 */ /* 0x000fe4000f8ec03f */
[----:B------:R-:W-:-:S04]  /*1d80*/  USEL UR4, URZ, 0x1, !UP1 ;  /* 0x000000013f047887 */ /* 0x000fc8000c800000 */
[----:B------:R-:W-:Y:S01]  /*1d90*/  ULOP3.LUT UR43, UR4, UR43, UR5, 0x96, !UPT ;  /* 0x0000002b042b7292 */ /* 0x000fe2000f8e9605 */
[----:B01----:R-:W-:Y:S11]  /*1da0*/  @!P0 BRA `(.L_x_30) ;  /* 0x0000007800f88947 */ /* 0x003ff60003800000 */
.L_x_316:
[----:B0-----:R-:W-:Y:S01]  /*1db0*/  IMAD.SHL.U32 R0, R19, 0x40, RZ ;  /* 0x0000004013007824 */ /* 0x001fe200078e00ff */
[----:B------:R-:W-:Y:S01]  /*1dc0*/  ULDC UR6, c[0x0][0x284] ;  /* 0x0000a10000067ab9 */ /* 0x000fe20000000800 */
[----:B------:R-:W-:Y:S01]  /*1dd0*/  IMAD.SHL.U32 R14, R18, 0x100, RZ ;  /* 0x00000100120e7824 */ /* 0x000fe200078e00ff */
[----:B------:R-:W-:Y:S01]  /*1de0*/  SHF.R.S32.HI R162, RZ, 0x1f, R2 ;  /* 0x0000001fffa27819 */ /* 0x000fe20000011402 */
[----:B------:R-:W-:Y:S01]  /*1df0*/  ULDC.64 UR4, c[0x0][0x5d0] ;  /* 0x0001740000047ab9 */ /* 0x000fe20000000a00 */
[----:B------:R-:W-:Y:S01]  /*1e00*/  ISETP.GE.AND P0, PT, R0, UR6, PT ;  /* 0x0000000600007c0c */ /* 0x000fe2000bf06270 */
[----:B------:R-:W-:Y:S01]  /*1e10*/  IMAD.WIDE.U32 R4, R2, UR4, R8 ;  /* 0x0000000402047c25 */ /* 0x000fe2000f8e0008 */
[----:B------:R-:W-:Y:S02]  /*1e20*/  SHF.R.S32.HI R15, RZ, 0x1f, R14 ;  /* 0x0000001fff0f7819 */ /* 0x000fe4000001140e */
[----:B------:R-:W-:Y:S01]  /*1e30*/  ISETP.GE.OR P0, PT, R14, R7, P0 ;  /* 0x000000070e00720c */ /* 0x000fe20000706670 */
[----:B------:R-:W-:Y:S01]  /*1e40*/  IMAD R3, R162, UR4, RZ ;  /* 0x00000004a2037c24 */ /* 0x000fe2000f8e02ff */
[----:B------:R-:W-:-:S03]  /*1e50*/  IADD3 R4, P1, R14, R4, RZ ;  /* 0x000000040e047210 */ /* 0x000fc60007f3e0ff */
[----:B------:R-:W-:-:S05]  /*1e60*/  IMAD R3, R2, UR5, R3 ;  /* 0x0000000502037c24 */ /* 0x000fca000f8e0203 */
[----:B------:R-:W-:-:S03]  /*1e70*/  IADD3.X R5, R15, R5, R3, P1, !PT ;  /* 0x000000050f057210 */ /* 0x000fc60000ffe403 */
[----:B------:R-:W-:Y:S05]  /*1e80*/  @P0 BRA `(.L_x_31) ;  /* 0x0000006000b00947 */ /* 0x000fea0003800000 */
[----:B------:R-:W0:Y:S01]  /*1e90*/  LDC.64 R12, c[0x0][0x5c8] ;  /* 0x00017200ff0c7b82 */ /* 0x000e220000000a00 */
[----:B------:R-:W-:Y:S01]  /*1ea0*/  IMAD.WIDE R10, R19, 0x40, R152 ;  /* 0x00000040130a7825 */ /* 0x000fe200078e0298 */
[----:B------:R-:W-:Y:S01]  /*1eb0*/  ULDC.64 UR4, c[0x0][0x5c0] ;  /* 0x0001700000047ab9 */ /* 0x000fe20000000a00 */
[----:B------:R-:W-:Y:S02]  /*1ec0*/  BSSY B0, `(.L_x_31) ;  /* 0x0000628000007945 */ /* 0x000fe40003800000 */
[----:B------:R-:W-:Y:S02]  /*1ed0*/  IMAD.IADD R163, R159, 0x1, -R0 ;  /* 0x000000019fa37824 */ /* 0x000fe400078e0a00 */
[-C--:B0-----:R-:W-:Y:S02]  /*1ee0*/  IMAD R3, R11, R12.reuse, RZ ;  /* 0x0000000c0b037224 */ /* 0x081fe400078e02ff */
[----:B------:R-:W-:-:S04]  /*1ef0*/  IMAD.WIDE.U32 R4, R10, R12, R4 ;  /* 0x0000000c0a047225 */ /* 0x000fc800078e0004 */
[----:B------:R-:W-:Y:S01]  /*1f00*/  IMAD R3, R10, R13, R3 ;  /* 0x0000000d0a037224 */ /* 0x000fe200078e0203 */
[----:B------:R-:W-:-:S03]  /*1f10*/  IADD3 R4, P0, R4, UR4, RZ ;  /* 0x0000000404047c10 */ /* 0x000fc6000ff1e0ff */
[----:B------:R-:W-:Y:S01]  /*1f20*/  IMAD.IADD R3, R5, 0x1, R3 ;  /* 0x0000000105037824 */ /* 0x000fe200078e0203 */
[----:B------:R-:W-:-:S04]  /*1f30*/  LEA R6, P1, R12, R4, 0x3 ;  /* 0x000000040c067211 */ /* 0x000fc800078218ff */
[----:B------:R-:W-:Y:S01]  /*1f40*/  IADD3.X R5, R3, UR5, RZ, P0, !PT ;  /* 0x0000000503057c10 */ /* 0x000fe200087fe4ff */
[----:B------:R-:W-:Y:S01]  /*1f50*/  IMAD R3, R154, -0x2, R7 ;  /* 0xfffffffe9a037824 */ /* 0x000fe200078e0207 */
[----:B-----5:R-:W-:Y:S02]  /*1f60*/  ISETP.NE.AND P0, PT, R22, RZ, PT ;  /* 0x000000ff1600720c */ /* 0x020fe40003f05270 */
[----:B------:R-:W-:Y:S01]  /*1f70*/  LEA.HI.X R7, R12, R5, R13, 0x3, P1 ;  /* 0x000000050c077211 */ /* 0x000fe200008f1c0d */
[----:B------:R-:W-:-:S10]  /*1f80*/  IMAD.IADD R0, R3, 0x1, -R14 ;  /* 0x0000000103007824 */ /* 0x000fd400078e0a0e */
[----:B------:R-:W-:Y:S05]  /*1f90*/  @!P0 BRA `(.L_x_32) ;  /* 0x0000004800608947 */ /* 0x000fea0003800000 */
[----:B------:R-:W0:Y:S01]  /*1fa0*/  LDC.64 R18, c[0x0][0x5b0] ;  /* 0x00016c00ff127b82 */ /* 0x000e220000000a00 */
[----:B------:R-:W-:Y:S01]  /*1fb0*/  ULDC.64 UR4, c[0x0][0x5b8] ;  /* 0x00016e0000047ab9 */ /* 0x000fe20000000a00 */
[----:B------:R-:W-:Y:S01]  /*1fc0*/  ISETP.GE.AND P1, PT, R163, 0x1, PT ;  /* 0x00000001a300780c */ /* 0x000fe20003f26270 */
[----:B------:R-:W-:Y:S01]  /*1fd0*/  IMAD.WIDE.U32 R8, R2, UR4, R8 ;  /* 0x0000000402087c25 */ /* 0x000fe2000f8e0008 */
[----:B------:R-:W-:Y:S02]  /*1fe0*/  BSSY B1, `(.L_x_33) ;  /* 0x000000e000017945 */ /* 0x000fe40003800000 */
[----:B------:R-:W-:Y:S01]  /*1ff0*/  ISETP.LT.OR P4, PT, R0, 0x1, !P1 ;  /* 0x000000010000780c */ /* 0x000fe20004f81670 */
[----:B------:R-:W-:Y:S01]  /*2000*/  IMAD R3, R162, UR4, RZ ;  /* 0x00000004a2037c24 */ /* 0x000fe2000f8e02ff */
[----:B------:R-:W1:Y:S01]  /*2010*/  LDC.64 R20, c[0x0][0x5a8] ;  /* 0x00016a00ff147b82 */ /* 0x000e620000000a00 */
[----:B------:R-:W-:Y:S02]  /*2020*/  IADD3 R8, P0, R14, R8, RZ ;  /* 0x000000080e087210 */ /* 0x000fe40007f1e0ff */
[----:B------:R-:W-:-:S05]  /*2030*/  IMAD R3, R2, UR5, R3 ;  /* 0x0000000502037c24 */ /* 0x000fca000f8e0203 */
[----:B------:R-:W-:Y:S01]  /*2040*/  IADD3.X R9, R15, R9, R3, P0, !PT ;  /* 0x000000090f097210 */ /* 0x000fe200007fe403 */
[-C--:B0-----:R-:W-:Y:S02]  /*2050*/  IMAD R12, R11, R18.reuse, RZ ;  /* 0x000000120b0c7224 */ /* 0x081fe400078e02ff */
[----:B------:R-:W-:-:S04]  /*2060*/  IMAD.WIDE.U32 R2, R10, R18, R8 ;  /* 0x000000120a027225 */ /* 0x000fc800078e0008 */
[----:B------:R-:W-:Y:S01]  /*2070*/  IMAD R15, R10, R19, R12 ;  /* 0x000000130a0f7224 */ /* 0x000fe200078e020c */
[----:B-1----:R-:W-:-:S04]  /*2080*/  IADD3 R2, P0, R2, R20, RZ ;  /* 0x0000001402027210 */ /* 0x002fc80007f1e0ff */
[----:B------:R-:W-:Y:S01]  /*2090*/  IADD3.X R3, R21, R3, R15, P0, !PT ;  /* 0x0000000315037210 */ /* 0x000fe200007fe40f */
[----:B------:R-:W-:Y:S08]  /*20a0*/  @P4 BRA `(.L_x_34) ;  /* 0x0000000000044947 */ /* 0x000ff00003800000 */
[----:B------:R0:W5:Y:S02]  /*20b0*/  LDG.E.U8 R160, desc[UR38][R2.64] ;  /* 0x0000002602a07981 */ /* 0x000164000c1e1100 */
.L_x_34:
[----:B------:R-:W-:Y:S05]  /*20c0*/  BSYNC B1 ;  /* 0x0000000000017941 */ /* 0x000fea0003800000 */
.L_x_33:
[C---:B------:R-:W-:Y:S01]  /*20d0*/  SHF.L.U64.HI R13, R18.reuse, 0x3, R19 ;  /* 0x00000003120d7819 */ /* 0x040fe20000010213 */
[----:B------:R-:W-:Y:S01]  /*20e0*/  IMAD.SHL.U32 R12, R18, 0x8, RZ ;  /* 0x00000008120c7824 */ /* 0x000fe200078e00ff */
[----:B-----5:R-:W-:Y:S01]  /*20f0*/  LOP3.LUT R11, R160, 0xffff, RZ, 0xc0, !PT ;  /* 0x0000ffffa00b7812 */ /* 0x020fe200078ec0ff */
[----:B------:R-:W-:Y:S01]  /*2100*/  BSSY B1, `(.L_x_35) ;  /* 0x0000013000017945 */ /* 0x000fe20003800000 */
[----:B------:R-:W-:Y:S01]  /*2110*/  ISETP.GE.AND P0, PT, R163, 0x9, PT ;  /* 0x00000009a300780c */ /* 0x000fe20003f06270 */
[----:B------:R-:W-:Y:S01]  /*2120*/  IMAD.WIDE.U32 R12, R10, R18, R12 ;  /* 0x000000120a0c7225 */ /* 0x000fe200078e000c */
[----:B------:R-:W-:Y:S02]  /*2130*/  PRMT R11, R11, 0x8880, RZ ;  /* 0x000088800b0b7816 */ /* 0x000fe400000000ff */
[----:B------:R-:W-:Y:S01]  /*2140*/  ISETP.LT.OR P5, PT, R0, 0x2, !P0 ;  /* 0x000000020000780c */ /* 0x000fe200047a1670 */
[----:B------:R-:W-:Y:S01]  /*2150*/  IMAD.IADD R13, R15, 0x1, R13 ;  /* 0x000000010f0d7824 */ /* 0x000fe200078e020d */
[----:B------:R-:W-:Y:S01]  /*2160*/  IADD3 R8, P2, P3, R8, R20, R12 ;  /* 0x0000001408087210 */ /* 0x000fe20007b5e00c */
[----:B------:R-:W-:Y:S01]  /*2170*/  IMAD R10, R11, R22, RZ ;  /* 0x000000160b0a7224 */ /* 0x000fe200078e02ff */
[----:B------:R-:W-:-:S02]  /*2180*/  ISETP.LT.OR P6, PT, R0, 0x9, !P1 ;  /* 0x000000090000780c */ /* 0x000fc40004fc1670 */
[----:B------:R-:W-:Y:S01]  /*2190*/  IADD3.X R9, R9, R21, R13, P2, P3 ;  /* 0x0000001509097210 */ /* 0x000fe200017e640d */
[----:B------:R-:W-:Y:S01]  /*21a0*/  @!P4 IMAD R11, R24, R23, R10 ;  /* 0x00000017180bc224 */ /* 0x000fe200078e020a */
[C---:B------:R-:W-:Y:S02]  /*21b0*/  ISETP.LT.OR P3, PT, R0.reuse, 0x2, !P1 ;  /* 0x000000020000780c */ /* 0x040fe40004f61670 */
[C---:B------:R-:W-:Y:S02]  /*21c0*/  ISETP.LT.OR P2, PT, R0.reuse, 0xa, !P1 ;  /* 0x0000000a0000780c */ /* 0x040fe40004f41670 */
[----:B------:R1:W-:Y:S01]  /*21d0*/  @!P4 STG.E.U8 desc[UR38][R4.64], R11 ;  /* 0x0000000b0400c986 */ /* 0x0003e2000c101126 */
[----:B------:R-:W-:-:S08]  /*21e0*/  ISETP.LT.OR P4, PT, R0, 0x1, !P0 ;  /* 0x000000010000780c */ /* 0x000fd00004781670 */
[----:B------:R-:W-:Y:S05]  /*21f0*/  @P3 BRA `(.L_x_36) ;  /* 0x00000000000c3947 */ /* 0x000fea0003800000 */
[----:B------:R-:W1:Y:S02]  /*2200*/  LDG.E.U8 R160, desc[UR38][R2.64+0x1] ;  /* 0x0000012602a07981 */ /* 0x000e64000c1e1100 */
[----:B-1----:R-:W-:-:S05]  /*2210*/  PRMT R11, R160, 0x8880, RZ ;  /* 0x00008880a00b7816 */ /* 0x002fca00000000ff */
[----:B------:R-:W-:-:S07]  /*2220*/  IMAD R10, R11, R22, RZ ;  /* 0x000000160b0a7224 */ /* 0x000fce00078e02ff */
.L_x_36:
[----:B------:R-:W-:Y:S05]  /*2230*/  BSYNC B1 ;  /* 0x0000000000017941 */ /* 0x000fea0003800000 */
.L_x_35:
[----:B------:R-:W-:Y:S01]  /*2240*/  @!P3 IMAD R25, R25, R23, R10 ;  /* 0x000000171919b224 */ /* 0x000fe200078e020a */
[----:B------:R-:W-:Y:S04]  /*2250*/  BSSY B1, `(.L_x_37) ;  /* 0x0000006000017945 */ /* 0x000fe80003800000 */
[----:B------:R2:W-:Y:S01]  /*2260*/  @!P3 STG.E.U8 desc[UR38][R4.64+0x1], R25 ;  /* 0x000001190400b986 */ /* 0x0005e2000c101126 */
[----:B------:R-:W-:Y:S05]  /*2270*/  @P4 BRA `(.L_x_38) ;  /* 0x00000000000c4947 */ /* 0x000fea0003800000 */
[----:B------:R-:W1:Y:S02]  /*2280*/  LDG.E.U8 R160, desc[UR38][R8.64] ;  /* 0x0000002608a07981 */ /* 0x000e64000c1e1100 */
[----:B-1----:R-:W-:-:S05]  /*2290*/  PRMT R11, R160, 0x8880, RZ ;  /* 0x00008880a00b7816 */ /* 0x002fca00000000ff */
[----:B------:R-:W-:-:S07]  /*22a0*/  IMAD R10, R11, R22, RZ ;  /* 0x000000160b0a7224 */ /* 0x000fce00078e02ff */
.L_x_38:
[----:B------:R-:W-:Y:S05]  /*22b0*/  BSYNC B1 ;  /* 0x0000000000017941 */ /* 0x000fea0003800000 */
.L_x_37:
[----:B-1----:R-:W-:Y:S01]  /*22c0*/  @!P4 IMAD R11, R26, R23, R10 ;  /* 0x000000171a0bc224 */ /* 0x002fe200078e020a */
[----:B------:R-:W-:Y:S04]  /*22d0*/  BSSY B1, `(.L_x_39) ;  /* 0x0000006000017945 */ /* 0x000fe80003800000 */
[----:B------:R1:W-:Y:S01]  /*22e0*/  @!P4 STG.E.U8 desc[UR38][R6.64], R11 ;  /* 0x0000000b0600c986 */ /* 0x0003e2000c101126 */
[----:B------:R-:W-:Y:S05]  /*22f0*/  @P5 BRA `(.L_x_40) ;  /* 0x00000000000c5947 */ /* 0x000fea0003800000 */
[----:B------:R-:W1:Y:S02]  /*2300*/  LDG.E.U8 R160, desc[UR38][R8.64+0x1] ;  /* 0x0000012608a07981 */ /* 0x000e64000c1e1100 */
[----:B-1----:R-:W-:-:S05]  /*2310*/  PRMT R11, R160, 0x8880, RZ ;  /* 0x00008880a00b7816 */ /* 0x002fca00000000ff */
[----:B------:R-:W-:-:S07]  /*2320*/  IMAD R10, R11, R22, RZ ;  /* 0x000000160b0a7224 */ /* 0x000fce00078e02ff */
.L_x_40:
[----:B------:R-:W-:Y:S05]  /*2330*/  BSYNC B1 ;  /* 0x0000000000017941 */ /* 0x000fea0003800000 */
.L_x_39:
[----:B------:R-:W-:Y:S01]  /*2340*/  @!P5 IMAD R27, R27, R23, R10 ;  /* 0x000000171b1bd224 */ /* 0x000fe200078e020a */
[----:B------:R-:W-:Y:S04]  /*2350*/  BSSY B1, `(.L_x_41) ;  /* 0x0000006000017945 */ /* 0x000fe80003800000 */
[----:B------:R3:W-:Y:S01]  /*2360*/  @!P5 STG.E.U8 desc[UR38][R6.64+0x1], R27 ;  /* 0x0000011b0600d986 */ /* 0x0007e2000c101126 */
[----:B------:R-:W-:Y:S05]  /*2370*/  @P6 BRA `(.L_x_42) ;  /* 0x00000000000c6947 */ /* 0x000fea0003800000 */
[----:B------:R-:W1:Y:S02]  /*2380*/  LDG.E.U8 R160, desc[UR38][R2.64+0x8] ;  /* 0x0000082602a07981 */ /* 0x000e64000c1e1100 */
[----:B-1----:R-:W-:-:S05]  /*2390*/  PRMT R11, R160, 0x8880, RZ ;  /* 0x00008880a00b7816 */ /* 0x002fca00000000ff */
[----:B------:R-:W-:-:S07]  /*23a0*/  IMAD R10, R11, R22, RZ ;  /* 0x000000160b0a7224 */ /* 0x000fce00078e02ff */
.L_x_42:
[----:B------:R-:W-:Y:S05]  /*23b0*/  BSYNC B1 ;  /* 0x0000000000017941 */ /* 0x000fea0003800000 */
.L_x_41:
[----:B-1----:R-:W-:Y:S01]  /*23c0*/  @!P6 IMAD R11, R28, R23, R10 ;  /* 0x000000171c0be224 */ /* 0x002fe200078e020a */
[----:B------:R-:W-:Y:S04]  /*23d0*/  BSSY B1, `(.L_x_43) ;  /* 0x0000006000017945 */ /* 0x000fe80003800000 */
[----:B------:R1:W-:Y:S01]  /*23e0*/  @!P6 STG.E.U8 desc[UR38][R4.64+0x8], R11 ;  /* 0x0000080b0400e986 */ /* 0x0003e2000c101126 */
[----:B------:R-:W-:Y:S05]  /*23f0*/  @P2 BRA `(.L_x_44) ;  /* 0x00000000000c2947 */ /* 0x000fea0003800000 */
[----:B------:R-:W1:Y:S02]  /*2400*/  LDG.E.U8 R160, desc[UR38][R2.64+0x9] ;  /* 0x0000092602a07981 */ /* 0x000e64000c1e1100 */
[----:B-1----:R-:W-:-:S05]  /*2410*/  PRMT R11, R160, 0x8880, RZ ;  /* 0x00008880a00b7816 */ /* 0x002fca00000000ff */
[----:B------:R-:W-:-:S07]  /*2420*/  IMAD R10, R11, R22, RZ ;  /* 0x000000160b0a7224 */ /* 0x000fce00078e02ff */
.L_x_44:
[----:B------:R-:W-:Y:S05]  /*2430*/  BSYNC B1 ;  /* 0x0000000000017941 */ /* 0x000fea0003800000 */
.L_x_43:
[C---:B------:R-:W-:Y:S01]  /*2440*/  ISETP.LT.OR P4, PT, R0.reuse, 0x9, !P0 ;  /* 0x000000090000780c */ /* 0x040fe20004781670 */
[----:B------:R-:W-:Y:S01]  /*2450*/  @!P2 IMAD R29, R29, R23, R10 ;  /* 0x000000171d1da224 */ /* 0x000fe200078e020a */
[----:B------:R-:W-:Y:S01]  /*2460*/  BSSY B1, `(.L_x_45) ;  /* 0x000000a000017945 */ /* 0x000fe20003800000 */
[C---:B------:R-:W-:Y:S02]  /*2470*/  ISETP.LT.OR P3, PT, R0.reuse, 0xa, !P0 ;  /* 0x0000000a0000780c */ /* 0x040fe40004761670 */
[C---:B------:R-:W-:Y:S01]  /*2480*/  ISETP.LT.OR P5, PT, R0.reuse, 0x11, !P1 ;  /* 0x000000110000780c */ /* 0x040fe20004fa1670 */
[----:B------:R4:W-:Y:S01]  /*2490*/  @!P2 STG.E.U8 desc[UR38][R4.64+0x9], R29 ;  /* 0x0000091d0400a986 */ /* 0x0009e2000c101126 */
[C---:B------:R-:W-:Y:S02]  /*24a0*/  ISETP.LT.OR P6, PT, R0.reuse, 0x12, !P1 ;  /* 0x000000120000780c */ /* 0x040fe40004fc1670 */
[----:B------:R-:W-:-:S04]  /*24b0*/  ISETP.LT.OR P2, PT, R0, 0x11, !P0 ;  /* 0x000000110000780c */ /* 0x000fc80004741670 */
[----:B------:R-:W-:Y:S09]  /*24c0*/  @P4 BRA `(.L_x_46) ;  /* 0x00000000000c4947 */ /* 0x000ff20003800000 */
[----:B------:R-:W1:Y:S02]  /*24d0*/  LDG.E.U8 R160, desc[UR38][R8.64+0x8] ;  /* 0x0000082608a07981 */ /* 0x000e64000c1e1100 */
[----:B-1----:R-:W-:-:S05]  /*24e0*/  PRMT R11, R160, 0x8880, RZ ;  /* 0x00008880a00b7816 */ /* 0x002fca00000000ff */
[----:B------:R-:W-:-:S07]  /*24f0*/  IMAD R10, R11, R22, RZ ;  /* 0x000000160b0a7224 */ /* 0x000fce00078e02ff */
.L_x_46:
[----:B------:R-:W-:Y:S05]  /*2500*/  BSYNC B1 ;  /* 0x0000000000017941 */ /* 0x000fea0003800000 */
.L_x_45:
[----:B-1----:R-:W-:Y:S01]  /*2510*/  @!P4 IMAD R11, R30, R23, R10 ;  /* 0x000000171e0bc224 */ /* 0x002fe200078e020a */
[----:B------:R-:W-:Y:S04]  /*2520*/  BSSY B1, `(.L_x_47) ;  /* 0x0000006000017945 */ /* 0x000fe80003800000 */
[----:B------:R1:W-:Y:S01]  /*2530*/  @!P4 STG.E.U8 desc[UR38][R6.64+0x8], R11 ;  /* 0x0000080b0600c986 */ /* 0x0003e2000c101126 */
[----:B------:R-:W-:Y:S05]  /*2540*/  @P3 BRA `(.L_x_48) ;  /* 0x00000000000c3947 */ /* 0x000fea0003800000 */
[----:B------:R-:W1:Y:S02]  /*2550*/  LDG.E.U8 R160, desc[UR38][R8.64+0x9] ;  /* 0x0000092608a07981 */ /* 0x000e64000c1e1100 */
[----:B-1----:R-:W-:-:S05]  /*2560*/  PRMT R11, R160, 0x8880, RZ ;  /* 0x00008880a00b7816 */ /* 0x002fca00000000ff */
[----:B------:R-:W-:-:S07]  /*2570*/  IMAD R10, R11, R22, RZ ;  /* 0x000000160b0a7224 */ /* 0x000fce00078e02ff */
.L_x_48:
[----:B------:R-:W-:Y:S05]  /*2580*/  BSYNC B1 ;  /* 0x0000000000017941 */ /* 0x000fea0003800000 */
.L_x_47:
[----:B------:R-:W-:Y:S01]  /*2590*/  @!P3 IMAD R31, R31, R23, R10 ;  /* 0x000000171f1fb224 */ /* 0x000fe200078e020a */
[----:B------:R-:W-:Y:S04]  /*25a0*/  BSSY B1, `(.L_x_49) ;  /* 0x0000006000017945 */ /* 0x000fe80003800000 */
[----:B------:R0:W-:Y:S01]  /*25b0*/  @!P3 STG.E.U8 desc[UR38][R6.64+0x9], R31 ;  /* 0x0000091f0600b986 */ /* 0x0001e2000c101126 */
[----:B------:R-:W-:Y:S05]  /*25c0*/  @P5 BRA `(.L_x_50) ;  /* 0x00000000000c5947 */ /* 0x000fea0003800000 */
[----:B------:R-:W1:Y:S02]  /*25d0*/  LDG.E.U8 R160, desc[UR38][R2.64+0x10] ;  /* 0x0000102602a07981 */ /* 0x000e64000c1e1100 */
[----:B-1----:R-:W-:-:S05]  /*25e0*/  PRMT R11, R160, 0x8880, RZ ;  /* 0x00008880a00b7816 */ /* 0x002fca00000000ff */
[----:B------:R-:W-:-:S07]  /*25f0*/  IMAD R10, R11, R22, RZ ;  /* 0x000000160b0a7224 */ /* 0x000fce00078e02ff */
.L_x_50:
[----:B------:R-:W-:Y:S05]  /*2600*/  BSYNC B1 ;  /* 0x0000000000017941 */ /* 0x000fea0003800000 */
.L_x_49:
[----:B-1----:R-:W-:Y:S01]  /*2610*/  @!P5 IMAD R11, R32, R23, R10 ;  /* 0x00000017200bd224 */ /* 0x002fe200078e020a */
[----:B------:R-:W-:Y:S04]  /*2620*/  BSSY B1, `(.L_x_51) ;  /* 0x0000006000017945 */ /* 0x000fe80003800000 */
[----:B------:R1:W-:Y:S01]  /*2630*/  @!P5 STG.E.U8 desc[UR38][R4.64+0x10], R11 ;  /* 0x0000100b0400d986 */ /* 0x0003e2000c101126 */
[----:B------:R-:W-:Y:S05]  /*2640*/  @P6 BRA `(.L_x_52) ;  /* 0x00000000000c6947 */ /* 0x000fea0003800000 */
[----:B------:R-:W1:Y:S02]  /*2650*/  LDG.E.U8 R160, desc[UR38][R2.64+0x11] ;  /* 0x0000112602a07981 */ /* 0x000e64000c1e1100 */
[----:B-1----:R-:W-:-:S05]  /*2660*/  PRMT R11, R160, 0x8880, RZ ;  /* 0x00008880a00b7816 */ /* 0x002fca00000000ff */
[----:B------:R-:W-:-:S07]  /*2670*/  IMAD R10, R11, R22, RZ ;  /* 0x000000160b0a7224 */ /* 0x000fce00078e02ff */
.L_x_52:
[----:B------:R-:W-:Y:S05]  /*2680*/  BSYNC B1 ;  /* 0x0000000000017941 */ /* 0x000fea0003800000 */
.L_x_51:
[----:B------:R-:W-:Y:S01]  /*2690*/  @!P6 IMAD R33, R33, R23, R10 ;  /* 0x000000172121e224 */ /* 0x000fe200078e020a */
[----:B------:R-:W-:Y:S04]  /*26a0*/  BSSY B1, `(.L_x_53) ;  /* 0x0000006000017945 */ /* 0x000fe80003800000 */
[----:B------:R0:W-:Y:S01]  /*26b0*/  @!P6 STG.E.U8 desc[UR38][R4.64+0x11], R33 ;  /* 0x000011210400e986 */ /* 0x0001e2000c101126 */
[----:B------:R-:W-:Y:S05]  /*26c0*/  @P2 BRA `(.L_x_54) ;  /* 0x00000000000c2947 */ /* 0x000fea0003800000 */
[----:B------:R-:W1:Y:S02]  /*26d0*/  LDG.E.U8 R160, desc[UR38][R8.64+0x10] ;  /* 0x0000102608a07981 */ /* 0x000e64000c1e1100 */
[----:B-1----:R-:W-:-:S05]  /*26e0*/  PRMT R11, R160, 0x8880, RZ ;  /* 0x00008880a00b7816 */ /* 0x002fca00000000ff */
[----:B------:R-:W-:-:S07]  /*26f0*/  IMAD R10, R11, R22, RZ ;  /* 0x000000160b0a7224 */ /* 0x000fce00078e02ff */
.L_x_54:
[----:B------:R-:W-:Y:S05]  /*2700*/  BSYNC B1 ;  /* 0x0000000000017941 */ /* 0x000fea0003800000 */
.L_x_53:
[----:B------:R-:W-:Y:S01]  /*2710*/  ISETP.LT.OR P4, PT, R0, 0x12, !P0 ;  /* 0x000000120000780c */ /* 0x000fe20004781670 */
[----:B-1----:R-:W-:Y:S01]  /*2720*/  @!P2 IMAD R11, R34, R23, R10 ;  /* 0x00000017220ba224 */ /* 0x002fe200078e020a */
        /* <DEDUP_REMOVED lines=10> */
.L_x_56:
[----:B------:R-:W-:Y:S05]  /*27d0*/  BSYNC B1 ;  /* 0x0000000000017941 */ /* 0x000fea0003800000 */
.L_x_55:
[----:B------:R-:W-:Y:S01]  /*27e0*/  @!P4 IMAD R35, R35, R23, R10 ;  /* 0x000000172323c224 */ /* 0x000fe200078e020a */
[----:B------:R-:W-:Y:S04]  /*27f0*/  BSSY B1, `(.L_x_57) ;  /* 0x0000006000017945 */ /* 0x000fe80003800000 */
[----:B------:R0:W-:Y:S01]  /*2800*/  @!P4 STG.E.U8 desc[UR38][R6.64+0x11], R35 ;  /* 0x000011230600c986 */ /* 0x0001e2000c101126 */
[----:B------:R-:W-:Y:S05]  /*2810*/  @P3 BRA `(.L_x_58) ;  /* 0x00000000000c3947 */ /* 0x000fea0003800000 */
[----:B------:R-:W1:Y:S02]  /*2820*/  LDG.E.U8 R160, desc[UR38][R2.64+0x18] ;  /* 0x0000182602a07981 */ /* 0x000e64000c1e1100 */
[----:B-1----:R-:W-:-:S05]  /*2830*/  PRMT R11, R160, 0x8880, RZ ;  /* 0x00008880a00b7816 */ /* 0x002fca00000000ff */
[----:B------:R-:W-:-:S07]  /*2840*/  IMAD R10, R11, R22, RZ ;  /* 0x000000160b0a7224 */ /* 0x000fce00078e02ff */
.L_x_58:
[----:B------:R-:W-:Y:S05]  /*2850*/  BSYNC B1 ;  /* 0x0000000000017941 */ /* 0x000fea0003800000 */
.L_x_57:
[----:B-1----:R-:W-:Y:S01]  /*2860*/  @!P3 IMAD R11, R36, R23, R10 ;  /* 0x00000017240bb224 */ /* 0x002fe200078e020a */
[----:B------:R-:W-:Y:S04]  /*2870*/  BSSY B1, `(.L_x_59) ;  /* 0x0000006000017945 */ /* 0x000fe80003800000 */
[----:B------:R1:W-:Y:S01]  /*2880*/  @!P3 STG.E.U8 desc[UR38][R4.64+0x18], R11 ;  /* 0x0000180b0400b986 */ /* 0x0003e2000c101126 */
[----:B------:R-:W-:Y:S05]  /*2890*/  @P5 BRA `(.L_x_60) ;  /* 0x00000000000c5947 */ /* 0x000fea0003800000 */
[----:B------:R-:W1:Y:S02]  /*28a0*/  LDG.E.U8 R160, desc[UR38][R2.64+0x19] ;  /* 0x0000192602a07981 */ /* 0x000e64000c1e1100 */
[----:B-1----:R-:W-:-:S05]  /*28b0*/  PRMT R11, R160, 0x8880, RZ ;  /* 0x00008880a00b7816 */ /* 0x002fca00000000ff */
[----:B------:R-:W-:-:S07]  /*28c0*/  IMAD R10, R11, R22, RZ ;  /* 0x000000160b0a7224 */ /* 0x000fce00078e02ff */
.L_x_60:
[----:B------:R-:W-:Y:S05]  /*28d0*/  BSYNC B1 ;  /* 0x0000000000017941 */ /* 0x000fea0003800000 */
.L_x_59:
[----:B------:R-:W-:Y:S01]  /*28e0*/  @!P5 IMAD R37, R37, R23, R10 ;  /* 0x000000172525d224 */ /* 0x000fe200078e020a */
[----:B------:R-:W-:Y:S04]  /*28f0*/  BSSY B1, `(.L_x_61) ;  /* 0x0000006000017945 */ /* 0x000fe80003800000 */
[----:B------:R0:W-:Y:S01]  /*2900*/  @!P5 STG.E.U8 desc[UR38][R4.64+0x19], R37 ;  /* 0x000019250400d986 */ /* 0x0001e2000c101126 */
[----:B------:R-:W-:Y:S05]  /*2910*/  @P6 BRA `(.L_x_62) ;  /* 0x00000000000c6947 */ /* 0x000fea0003800000 */
[----:B------:R-:W1:Y:S02]  /*2920*/  LDG.E.U8 R160, desc[UR38][R8.64+0x18] ;  /* 0x0000182608a07981 */ /* 0x000e64000c1e1100 */
[----:B-1----:R-:W-:-:S05]  /*2930*/  PRMT R11, R160, 0x8880, RZ ;  /* 0x00008880a00b7816 */ /* 0x002fca00000000ff */
[----:B------:R-:W-:-:S07]  /*2940*/  IMAD R10, R11, R22, RZ ;  /* 0x000000160b0a7224 */ /* 0x000fce00078e02ff */
.L_x_62:
[----:B------:R-:W-:Y:S05]  /*2950*/  BSYNC B1 ;  /* 0x0000000000017941 */ /* 0x000fea0003800000 */
.L_x_61:
[----:B-1----:R-:W-:Y:S01]  /*2960*/  @!P6 IMAD R11, R38, R23, R10 ;  /* 0x00000017260be224 */ /* 0x002fe200078e020a */
[----:B------:R-:W-:Y:S04]  /*2970*/  BSSY B1, `(.L_x_63) ;  /* 0x0000006000017945 */ /* 0x000fe80003800000 */
[----:B------:R1:W-:Y:S01]  /*2980*/  @!P6 STG.E.U8 desc[UR38][R6.64+0x18], R11 ;  /* 0x0000180b0600e986 */ /* 0x0003e2000c101126 */
[----:B------:R-:W-:Y:S05]  /*2990*/  @P2 BRA `(.L_x_64) ;  /* 0x00000000000c2947 */ /* 0x000fea0003800000 */
[----:B------:R-:W1:Y:S02]  /*29a0*/  LDG.E.U8 R160, desc[UR38][R8.64+0x19] ;  /* 0x0000192608a07981 */ /* 0x000e64000c1e1100 */
[----:B-1----:R-:W-:-:S05]  /*29b0*/  PRMT R11, R160, 0x8880, RZ ;  /* 0x00008880a00b7816 */ /* 0x002fca00000000ff */
[----:B------:R-:W-:-:S07]  /*29c0*/  IMAD R10, R11, R22, RZ ;  /* 0x000000160b0a7224 */ /* 0x000fce00078e02ff */
.L_x_64:
[----:B------:R-:W-:Y:S05]  /*29d0*/  BSYNC B1 ;  /* 0x0000000000017941 */ /* 0x000fea0003800000 */
.L_x_63:
        /* <DEDUP_REMOVED lines=12> */
.L_x_66:
[----:B------:R-:W-:Y:S05]  /*2aa0*/  BSYNC B1 ;  /* 0x0000000000017941 */ /* 0x000fea0003800000 */
.L_x_65:
[----:B-1----:R-:W-:Y:S01]  /*2ab0*/  @!P4 IMAD R11, R40, R23, R10 ;  /* 0x00000017280bc224 */ /* 0x002fe200078e020a */
[----:B------:R-:W-:Y:S04]  /*2ac0*/  BSSY B1, `(.L_x_67) ;  /* 0x0000006000017945 */ /* 0x000fe80003800000 */
[----:B------:R1:W-:Y:S01]  /*2ad0*/  @!P4 STG.E.U8 desc[UR38][R4.64+0x20], R11 ;  /* 0x0000200b0400c986 */ /* 0x0003e2000c101126 */
[----:B------:R-:W-:Y:S05]  /*2ae0*/  @P3 BRA `(.L_x_68) ;  /* 0x00000000000c3947 */ /* 0x000fea0003800000 */
[----:B------:R-:W1:Y:S02]  /*2af0*/  LDG.E.U8 R160, desc[UR38][R2.64+0x21] ;  /* 0x0000212602a07981 */ /* 0x000e64000c1e1100 */
[----:B-1----:R-:W-:-:S05]  /*2b00*/  PRMT R11, R160, 0x8880, RZ ;  /* 0x00008880a00b7816 */ /* 0x002fca00000000ff */
[----:B------:R-:W-:-:S07]  /*2b10*/  IMAD R10, R11, R22, RZ ;  /* 0x000000160b0a7224 */ /* 0x000fce00078e02ff */
.L_x_68:
[----:B------:R-:W-:Y:S05]  /*2b20*/  BSYNC B1 ;  /* 0x0000000000017941 */ /* 0x000fea0003800000 */
.L_x_67:
[----:B------:R-:W-:Y:S01]  /*2b30*/  @!P3 IMAD R41, R41, R23, R10 ;  /* 0x000000172929b224 */ /* 0x000fe200078e020a */
[----:B------:R-:W-:Y:S04]  /*2b40*/  BSSY B1, `(.L_x_69) ;  /* 0x0000006000017945 */ /* 0x000fe80003800000 */
[----:B------:R0:W-:Y:S01]  /*2b50*/  @!P3 STG.E.U8 desc[UR38][R4.64+0x21], R41 ;  /* 0x000021290400b986 */ /* 0x0001e2000c101126 */
[----:B------:R-:W-:Y:S05]  /*2b60*/  @P5 BRA `(.L_x_70) ;  /* 0x00000000000c5947 */ /* 0x000fea0003800000 */
[----:B------:R-:W1:Y:S02]  /*2b70*/  LDG.E.U8 R160, desc[UR38][R8.64+0x20] ;  /* 0x0000202608a07981 */ /* 0x000e64000c1e1100 */
[----:B-1----:R-:W-:-:S05]  /*2b80*/  PRMT R11, R160, 0x8880, RZ ;  /* 0x00008880a00b7816 */ /* 0x002fca00000000ff */
[----:B------:R-:W-:-:S07]  /*2b90*/  IMAD R10, R11, R22, RZ ;  /* 0x000000160b0a7224 */ /* 0x000fce00078e02ff */
.L_x_70:
[----:B------:R-:W-:Y:S05]  /*2ba0*/  BSYNC B1 ;  /* 0x0000000000017941 */ /* 0x000fea0003800000 */
.L_x_69:
[----:B-1----:R-:W-:Y:S01]  /*2bb0*/  @!P5 IMAD R11, R42, R23, R10 ;  /* 0x000000172a0bd224 */ /* 0x002fe200078e020a */
[----:B------:R-:W-:Y:S04]  /*2bc0*/  BSSY B1, `(.L_x_71) ;  /* 0x0000006000017945 */ /* 0x000fe80003800000 */
[----:B------:R1:W-:Y:S01]  /*2bd0*/  @!P5 STG.E.U8 desc[UR38][R6.64+0x20], R11 ;  /* 0x0000200b0600d986 */ /* 0x0003e2000c101126 */
[----:B------:R-:W-:Y:S05]  /*2be0*/  @P6 BRA `(.L_x_72) ;  /* 0x00000000000c6947 */ /* 0x000fea0003800000 */
[----:B------:R-:W1:Y:S02]  /*2bf0*/  LDG.E.U8 R160, desc[UR38][R8.64+0x21] ;  /* 0x0000212608a07981 */ /* 0x000e64000c1e1100 */
[----:B-1----:R-:W-:-:S05]  /*2c00*/  PRMT R11, R160, 0x8880, RZ ;  /* 0x00008880a00b7816 */ /* 0x002fca00000000ff */
[----:B------:R-:W-:-:S07]  /*2c10*/  IMAD R10, R11, R22, RZ ;  /* 0x000000160b0a7224 */ /* 0x000fce00078e02ff */
.L_x_72:
[----:B------:R-:W-:Y:S05]  /*2c20*/  BSYNC B1 ;  /* 0x0000000000017941 */ /* 0x000fea0003800000 */
.L_x_71:
[----:B------:R-:W-:Y:S01]  /*2c30*/  @!P6 IMAD R43, R43, R23, R10 ;  /* 0x000000172b2be224 */ /* 0x000fe200078e020a */
[----:B------:R-:W-:Y:S04]  /*2c40*/  BSSY B1, `(.L_x_73) ;  /* 0x0000006000017945 */ /* 0x000fe80003800000 */
[----:B------:R0:W-:Y:S01]  /*2c50*/  @!P6 STG.E.U8 desc[UR38][R6.64+0x21], R43 ;  /* 0x0000212b0600e986 */ /* 0x0001e2000c101126 */
[----:B------:R-:W-:Y:S05]  /*2c60*/  @P2 BRA `(.L_x_74) ;  /* 0x00000000000c2947 */ /* 0x000fea0003800000 */
[----:B------:R-:W1:Y:S02]  /*2c70*/  LDG.E.U8 R160, desc[UR38][R2.64+0x28] ;  /* 0x0000282602a07981 */ /* 0x000e64000c1e1100 */
[----:B-1----:R-:W-:-:S05]  /*2c80*/  PRMT R11, R160, 0x8880, RZ ;  /* 0x00008880a00b7816 */ /* 0x002fca00000000ff */
[----:B------:R-:W-:-:S07]  /*2c90*/  IMAD R10, R11, R22, RZ ;  /* 0x000000160b0a7224 */ /* 0x000fce00078e02ff */
.L_x_74:
[----:B------:R-:W-:Y:S05]  /*2ca0*/  BSYNC B1 ;  /* 0x0000000000017941 */ /* 0x000fea0003800000 */
.L_x_73:
        /* <DEDUP_REMOVED lines=12> */
.L_x_76:
[----:B------:R-:W-:Y:S05]  /*2d70*/  BSYNC B1 ;  /* 0x0000000000017941 */ /* 0x000fea0003800000 */
.L_x_75:
[----:B------:R-:W-:Y:S01]  /*2d80*/  @!P4 IMAD R45, R45, R23, R10 ;  /* 0x000000172d2dc224 */ /* 0x000fe200078e020a */
[----:B------:R-:W-:Y:S04]  /*2d90*/  BSSY B1, `(.L_x_77) ;  /* 0x0000006000017945 */ /* 0x000fe80003800000 */
[----:B------:R0:W-:Y:S01]  /*2da0*/  @!P4 STG.E.U8 desc[UR38][R4.64+0x29], R45 ;  /* 0x0000292d0400c986 */ /* 0x0001e2000c101126 */
[----:B------:R-:W-:Y:S05]  /*2db0*/  @P3 BRA `(.L_x_78) ;  /* 0x00000000000c3947 */ /* 0x000fea0003800000 */
[----:B------:R-:W1:Y:S02]  /*2dc0*/  LDG.E.U8 R160, desc[UR38][R8.64+0x28] ;  /* 0x0000282608a07981 */ /* 0x000e64000c1e1100 */
[----:B-1----:R-:W-:-:S05]  /*2dd0*/  PRMT R11, R160, 0x8880, RZ ;  /* 0x00008880a00b7816 */ /* 0x002fca00000000ff */
[----:B------:R-:W-:-:S07]  /*2de0*/  IMAD R10, R11, R22, RZ ;  /* 0x000000160b0a7224 */ /* 0x000fce00078e02ff */
.L_x_78:
[----:B------:R-:W-:Y:S05]  /*2df0*/  BSYNC B1 ;  /* 0x0000000000017941 */ /* 0x000fea0003800000 */
.L_x_77:
[----:B-1----:R-:W-:Y:S01]  /*2e00*/  @!P3 IMAD R11, R46, R23, R10 ;  /* 0x000000172e0bb224 */ /* 0x002fe200078e020a */
[----:B------:R-:W-:Y:S04]  /*2e10*/  BSSY B1, `(.L_x_79) ;  /* 0x0000006000017945 */ /* 0x000fe80003800000 */
[----:B------:R1:W-:Y:S01]  /*2e20*/  @!P3 STG.E.U8 desc[UR38][R6.64+0x28], R11 ;  /* 0x0000280b0600b986 */ /* 0x0003e2000c101126 */
[----:B------:R-:W-:Y:S05]  /*2e30*/  @P5 BRA `(.L_x_80) ;  /* 0x00000000000c5947 */ /* 0x000fea0003800000 */
[----:B------:R-:W1:Y:S02]  /*2e40*/  LDG.E.U8 R160, desc[UR38][R8.64+0x29] ;  /* 0x0000292608a07981 */ /* 0x000e64000c1e1100 */
[----:B-1----:R-:W-:-:S05]  /*2e50*/  PRMT R11, R160, 0x8880, RZ ;  /* 0x00008880a00b7816 */ /* 0x002fca00000000ff */
[----:B------:R-:W-:-:S07]  /*2e60*/  IMAD R10, R11, R22, RZ ;  /* 0x000000160b0a7224 */ /* 0x000fce00078e02ff */
.L_x_80:
[----:B------:R-:W-:Y:S05]  /*2e70*/  BSYNC B1 ;  /* 0x0000000000017941 */ /* 0x000fea0003800000 */
.L_x_79:
[----:B------:R-:W-:Y:S01]  /*2e80*/  @!P5 IMAD R47, R47, R23, R10 ;  /* 0x000000172f2fd224 */ /* 0x000fe200078e020a */
[----:B------:R-:W-:Y:S04]  /*2e90*/  BSSY B1, `(.L_x_81) ;  /* 0x0000006000017945 */ /* 0x000fe80003800000 */
[----:B------:R0:W-:Y:S01]  /*2ea0*/  @!P5 STG.E.U8 desc[UR38][R6.64+0x29], R47 ;  /* 0x0000292f0600d986 */ /* 0x0001e2000c101126 */
[----:B------:R-:W-:Y:S05]  /*2eb0*/  @P6 BRA `(.L_x_82) ;  /* 0x00000000000c6947 */ /* 0x000fea0003800000 */
[----:B------:R-:W1:Y:S02]  /*2ec0*/  LDG.E.U8 R160, desc[UR38][R2.64+0x30] ;  /* 0x0000302602a07981 */ /* 0x000e64000c1e1100 */
[----:B-1----:R-:W-:-:S05]  /*2ed0*/  PRMT R11, R160, 0x8880, RZ ;  /* 0x00008880a00b7816 */ /* 0x002fca00000000ff */
[----:B------:R-:W-:-:S07]  /*2ee0*/  IMAD R10, R11, R22, RZ ;  /* 0x000000160b0a7224 */ /* 0x000fce00078e02ff */
.L_x_82:
[----:B------:R-:W-:Y:S05]  /*2ef0*/  BSYNC B1 ;  /* 0x0000000000017941 */ /* 0x000fea0003800000 */
.L_x_81:
[----:B-1----:R-:W-:Y:S01]  /*2f00*/  @!P6 IMAD R11, R48, R23, R10 ;  /* 0x00000017300be224 */ /* 0x002fe200078e020a */
[----:B------:R-:W-:Y:S04]  /*2f10*/  BSSY B1, `(.L_x_83) ;  /* 0x0000006000017945 */ /* 0x000fe80003800000 */
[----:B------:R1:W-:Y:S01]  /*2f20*/  @!P6 STG.E.U8 desc[UR38][R4.64+0x30], R11 ;  /* 0x0000300b0400e986 */ /* 0x0003e2000c101126 */
[----:B------:R-:W-:Y:S05]  /*2f30*/  @P2 BRA `(.L_x_84) ;  /* 0x00000000000c2947 */ /* 0x000fea0003800000 */
[----:B------:R-:W1:Y:S02]  /*2f40*/  LDG.E.U8 R160, desc[UR38][R2.64+0x31] ;  /* 0x0000312602a07981 */ /* 0x000e64000c1e1100 */
[----:B-1----:R-:W-:-:S05]  /*2f50*/  PRMT R11, R160, 0x8880, RZ ;  /* 0x00008880a00b7816 */ /* 0x002fca00000000ff */
[----:B------:R-:W-:-:S07]  /*2f60*/  IMAD R10, R11, R22, RZ ;  /* 0x000000160b0a7224 */ /* 0x000fce00078e02ff */
.L_x_84:
[----:B------:R-:W-:Y:S05]  /*2f70*/  BSYNC B1 ;  /* 0x0000000000017941 */ /* 0x000fea0003800000 */
.L_x_83:
        /* <DEDUP_REMOVED lines=12> */
.L_x_86:
[----:B------:R-:W-:Y:S05]  /*3040*/  BSYNC B1 ;  /* 0x0000000000017941 */ /* 0x000fea0003800000 */
.L_x_85:
[----:B-1----:R-:W-:Y:S01]  /*3050*/  @!P4 IMAD R11, R50, R23, R10 ;  /* 0x00000017320bc224 */ /* 0x002fe200078e020a */
[----:B------:R-:W-:Y:S04]  /*3060*/  BSSY B1, `(.L_x_87) ;  /* 0x0000006000017945 */ /* 0x000fe80003800000 */
[----:B------:R1:W-:Y:S01]  /*3070*/  @!P4 STG.E.U8 desc[UR38][R6.64+0x30], R11 ;  /* 0x0000300b0600c986 */ /* 0x0003e2000c101126 */
[----:B------:R-:W-:Y:S05]  /*3080*/  @P3 BRA `(.L_x_88) ;  /* 0x00000000000c3947 */ /* 0x000fea0003800000 */
[----:B------:R-:W1:Y:S02]  /*3090*/  LDG.E.U8 R160, desc[UR38][R8.64+0x31] ;  /* 0x0000312608a07981 */ /* 0x000e64000c1e1100 */
[----:B-1----:R-:W-:-:S05]  /*30a0*/  PRMT R11, R160, 0x8880, RZ ;  /* 0x00008880a00b7816 */ /* 0x002fca00000000ff */
[----:B------:R-:W-:-:S07]  /*30b0*/  IMAD R10, R11, R22, RZ ;  /* 0x000000160b0a7224 */ /* 0x000fce00078e02ff */
.L_x_88:
[----:B------:R-:W-:Y:S05]  /*30c0*/  BSYNC B1 ;  /* 0x0000000000017941 */ /* 0x000fea0003800000 */
.L_x_87:
[----:B------:R-:W-:Y:S01]  /*30d0*/  @!P3 IMAD R51, R51, R23, R10 ;  /* 0x000000173333b224 */ /* 0x000fe200078e020a */
[----:B------:R-:W-:Y:S04]  /*30e0*/  BSSY B1, `(.L_x_89) ;  /* 0x0000006000017945 */ /* 0x000fe80003800000 */
[----:B------:R0:W-:Y:S01]  /*30f0*/  @!P3 STG.E.U8 desc[UR38][R6.64+0x31], R51 ;  /* 0x000031330600b986 */ /* 0x0001e2000c101126 */
[----:B------:R-:W-:Y:S05]  /*3100*/  @P5 BRA `(.L_x_90) ;  /* 0x00000000000c5947 */ /* 0x000fea0003800000 */
[----:B------:R-:W1:Y:S02]  /*3110*/  LDG.E.U8 R160, desc[UR38][R2.64+0x38] ;  /* 0x0000382602a07981 */ /* 0x000e64000c1e1100 */
[----:B-1----:R-:W-:-:S05]  /*3120*/  PRMT R11, R160, 0x8880, RZ ;  /* 0x00008880a00b7816 */ /* 0x002fca00000000ff */
[----:B------:R-:W-:-:S07]  /*3130*/  IMAD R10, R11, R22, RZ ;  /* 0x000000160b0a7224 */ /* 0x000fce00078e02ff */
.L_x_90:
[----:B------:R-:W-:Y:S05]  /*3140*/  BSYNC B1 ;  /* 0x0000000000017941 */ /* 0x000fea0003800000 */
.L_x_89:
[----:B-1----:R-:W-:Y:S01]  /*3150*/  @!P5 IMAD R11, R52, R23, R10 ;  /* 0x00000017340bd224 */ /* 0x002fe200078e020a */
[----:B------:R-:W-:Y:S04]  /*3160*/  BSSY B1, `(.L_x_91) ;  /* 0x0000006000017945 */ /* 0x000fe80003800000 */
[----:B------:R1:W-:Y:S01]  /*3170*/  @!P5 STG.E.U8 desc[UR38][R4.64+0x38], R11 ;  /* 0x0000380b0400d986 */ /* 0x0003e2000c101126 */
[----:B------:R-:W-:Y:S05]  /*3180*/  @P6 BRA `(.L_x_92) ;  /* 0x00000000000c6947 */ /* 0x000fea0003800000 */
[----:B------:R-:W1:Y:S02]  /*3190*/  LDG.E.U8 R160, desc[UR38][R2.64+0x39] ;  /* 0x0000392602a07981 */ /* 0x000e64000c1e1100 */
[----:B-1----:R-:W-:-:S05]  /*31a0*/  PRMT R11, R160, 0x8880, RZ ;  /* 0x00008880a00b7816 */ /* 0x002fca00000000ff */
[----:B------:R-:W-:-:S07]  /*31b0*/  IMAD R10, R11, R22, RZ ;  /* 0x000000160b0a7224 */ /* 0x000fce00078e02ff */
.L_x_92:
[----:B------:R-:W-:Y:S05]  /*31c0*/  BSYNC B1 ;  /* 0x0000000000017941 */ /* 0x000fea0003800000 */
.L_x_91:
[----:B------:R-:W-:Y:S01]  /*31d0*/  @!P6 IMAD R53, R53, R23, R10 ;  /* 0x000000173535e224 */ /* 0x000fe200078e020a */
[----:B------:R-:W-:Y:S04]  /*31e0*/  BSSY B1, `(.L_x_93) ;  /* 0x0000006000017945 */ /* 0x000fe80003800000 */
[----:B------:R0:W-:Y:S01]  /*31f0*/  @!P6 STG.E.U8 desc[UR38][R4.64+0x39], R53 ;  /* 0x000039350400e986 */ /* 0x0001e2000c101126 */
[----:B------:R-:W-:Y:S05]  /*3200*/  @P2 BRA `(.L_x_94) ;  /* 0x00000000000c2947 */ /* 0x000fea0003800000 */
[----:B------:R-:W1:Y:S02]  /*3210*/  LDG.E.U8 R160, desc[UR38][R8.64+0x38] ;  /* 0x0000382608a07981 */ /* 0x000e64000c1e1100 */
[----:B-1----:R-:W-:-:S05]  /*3220*/  PRMT R11, R160, 0x8880, RZ ;  /* 0x00008880a00b7816 */ /* 0x002fca00000000ff */
[----:B------:R-:W-:-:S07]  /*3230*/  IMAD R10, R11, R22, RZ ;  /* 0x000000160b0a7224 */ /* 0x000fce00078e02ff */
.L_x_94:
[----:B------:R-:W-:Y:S05]  /*3240*/  BSYNC B1 ;  /* 0x0000000000017941 */ /* 0x000fea0003800000 */
.L_x_93:
        /* <DEDUP_REMOVED lines=12> */
.L_x_96:
[----:B------:R-:W-:Y:S05]  /*3310*/  BSYNC B1 ;  /* 0x0000000000017941 */ /* 0x000fea0003800000 */
.L_x_95:
[----:B------:R-:W-:Y:S01]  /*3320*/  @!P4 IMAD R55, R55, R23, R10 ;  /* 0x000000173737c224 */ /* 0x000fe200078e020a */
[----:B------:R-:W-:Y:S04]  /*3330*/  BSSY B1, `(.L_x_97) ;  /* 0x0000006000017945 */ /* 0x000fe80003800000 */
[----:B------:R0:W-:Y:S01]  /*3340*/  @!P4 STG.E.U8 desc[UR38][R6.64+0x39], R55 ;  /* 0x000039370600c986 */ /* 0x0001e2000c101126 */
[----:B------:R-:W-:Y:S05]  /*3350*/  @P3 BRA `(.L_x_98) ;  /* 0x00000000000c3947 */ /* 0x000fea0003800000 */
[----:B------:R-:W1:Y:S02]  /*3360*/  LDG.E.U8 R160, desc[UR38][R2.64+0x40] ;  /* 0x0000402602a07981 */ /* 0x000e64000c1e1100 */
[----:B-1----:R-:W-:-:S05]  /*3370*/  PRMT R11, R160, 0x8880, RZ ;  /* 0x00008880a00b7816 */ /* 0x002fca00000000ff */
[----:B------:R-:W-:-:S07]  /*3380*/  IMAD R10, R11, R22, RZ ;  /* 0x000000160b0a7224 */ /* 0x000fce00078e02ff */
.L_x_98:
[----:B------:R-:W-:Y:S05]  /*3390*/  BSYNC B1 ;  /* 0x0000000000017941 */ /* 0x000fea0003800000 */
.L_x_97:
[----:B-1----:R-:W-:Y:S01]  /*33a0*/  @!P3 IMAD R11, R56, R23, R10 ;  /* 0x00000017380bb224 */ /* 0x002fe200078e020a */
[----:B------:R-:W-:Y:S04]  /*33b0*/  BSSY B1, `(.L_x_99) ;  /* 0x0000006000017945 */ /* 0x000fe80003800000 */
[----:B------:R1:W-:Y:S01]  /*33c0*/  @!P3 STG.E.U8 desc[UR38][R4.64+0x40], R11 ;  /* 0x0000400b0400b986 */ /* 0x0003e2000c101126 */
[----:B------:R-:W-:Y:S05]  /*33d0*/  @P5 BRA `(.L_x_100) ;  /* 0x00000000000c5947 */ /* 0x000fea0003800000 */
[----:B------:R-:W1:Y:S02]  /*33e0*/  LDG.E.U8 R160, desc[UR38][R2.64+0x41] ;  /* 0x0000412602a07981 */ /* 0x000e64000c1e1100 */
[----:B-1----:R-:W-:-:S05]  /*33f0*/  PRMT R11, R160, 0x8880, RZ ;  /* 0x00008880a00b7816 */ /* 0x002fca00000000ff */
[----:B------:R-:W-:-:S07]  /*3400*/  IMAD R10, R11, R22, RZ ;  /* 0x000000160b0a7224 */ /* 0x000fce00078e02ff */
.L_x_100:
[----:B------:R-:W-:Y:S05]  /*3410*/  BSYNC B1 ;  /* 0x0000000000017941 */ /* 0x000fea0003800000 */
.L_x_99:
[----:B------:R-:W-:Y:S01]  /*3420*/  @!P5 IMAD R57, R57, R23, R10 ;  /* 0x000000173939d224 */ /* 0x000fe200078e020a */
[----:B------:R-:W-:Y:S04]  /*3430*/  BSSY B1, `(.L_x_101) ;  /* 0x0000006000017945 */ /* 0x000fe80003800000 */
[----:B------:R0:W-:Y:S01]  /*3440*/  @!P5 STG.E.U8 desc[UR38][R4.64+0x41], R57 ;  /* 0x000041390400d986 */ /* 0x0001e2000c101126 */
[----:B------:R-:W-:Y:S05]  /*3450*/  @P6 BRA `(.L_x_102) ;  /* 0x00000000000c6947 */ /* 0x000fea0003800000 */
[----:B------:R-:W1:Y:S02]  /*3460*/  LDG.E.U8 R160, desc[UR38][R8.64+0x40] ;  /* 0x0000402608a07981 */ /* 0x000e64000c1e1100 */
[----:B-1----:R-:W-:-:S05]  /*3470*/  PRMT R11, R160, 0x8880, RZ ;  /* 0x00008880a00b7816 */ /* 0x002fca00000000ff */
[----:B------:R-:W-:-:S07]  /*3480*/  IMAD R10, R11, R22, RZ ;  /* 0x000000160b0a7224 */ /* 0x000fce00078e02ff */
.L_x_102:
[----:B------:R-:W-:Y:S05]  /*3490*/  BSYNC B1 ;  /* 0x0000000000017941 */ /* 0x000fea0003800000 */
.L_x_101:
[----:B-1----:R-:W-:Y:S01]  /*34a0*/  @!P6 IMAD R11, R58, R23, R10 ;  /* 0x000000173a0be224 */ /* 0x002fe200078e020a */
[----:B------:R-:W-:Y:S04]  /*34b0*/  BSSY B1, `(.L_x_103) ;  /* 0x0000006000017945 */ /* 0x000fe80003800000 */
[----:B------:R1:W-:Y:S01]  /*34c0*/  @!P6 STG.E.U8 desc[UR38][R6.64+0x40], R11 ;  /* 0x0000400b0600e986 */ /* 0x0003e2000c101126 */
[----:B------:R-:W-:Y:S05]  /*34d0*/  @P2 BRA `(.L_x_104) ;  /* 0x00000000000c2947 */ /* 0x000fea0003800000 */
[----:B------:R-:W1:Y:S02]  /*34e0*/  LDG.E.U8 R160, desc[UR38][R8.64+0x41] ;  /* 0x0000412608a07981 */ /* 0x000e64000c1e1100 */
[----:B-1----:R-:W-:-:S05]  /*34f0*/  PRMT R11, R160, 0x8880, RZ ;  /* 0x00008880a00b7816 */ /* 0x002fca00000000ff */
[----:B------:R-:W-:-:S07]  /*3500*/  IMAD R10, R11, R22, RZ ;  /* 0x000000160b0a7224 */ /* 0x000fce00078e02ff */
.L_x_104:
[----:B------:R-:W-:Y:S05]  /*3510*/  BSYNC B1 ;  /* 0x0000000000017941 */ /* 0x000fea0003800000 */
.L_x_103:
        /* <DEDUP_REMOVED lines=12> */
.L_x_106:
[----:B------:R-:W-:Y:S05]  /*35e0*/  BSYNC B1 ;  /* 0x0000000000017941 */ /* 0x000fea0003800000 */
.L_x_105:
[----:B-1----:R-:W-:Y:S01]  /*35f0*/  @!P4 IMAD R11, R60, R23, R10 ;  /* 0x000000173c0bc224 */ /* 0x002fe200078e020a */
[----:B------:R-:W-:Y:S04]  /*3600*/  BSSY B1, `(.L_x_107) ;  /* 0x0000006000017945 */ /* 0x000fe80003800000 */
[----:B------:R1:W-:Y:S01]  /*3610*/  @!P4 STG.E.U8 desc[UR38][R4.64+0x48], R11 ;  /* 0x0000480b0400c986 */ /* 0x0003e2000c101126 */
[----:B------:R-:W-:Y:S05]  /*3620*/  @P3 BRA `(.L_x_108) ;  /* 0x00000000000c3947 */ /* 0x000fea0003800000 */
[----:B------:R-:W1:Y:S02]  /*3630*/  LDG.E.U8 R160, desc[UR38][R2.64+0x49] ;  /* 0x0000492602a07981 */ /* 0x000e64000c1e1100 */
[----:B-1----:R-:W-:-:S05]  /*3640*/  PRMT R11, R160, 0x8880, RZ ;  /* 0x00008880a00b7816 */ /* 0x002fca00000000ff */
[----:B------:R-:W-:-:S07]  /*3650*/  IMAD R10, R11, R22, RZ ;  /* 0x000000160b0a7224 */ /* 0x000fce00078e02ff */
.L_x_108:
[----:B------:R-:W-:Y:S05]  /*3660*/  BSYNC B1 ;  /* 0x0000000000017941 */ /* 0x000fea0003800000 */
.L_x_107:
[----:B------:R-:W-:Y:S01]  /*3670*/  @!P3 IMAD R61, R61, R23, R10 ;  /* 0x000000173d3db224 */ /* 0x000fe200078e020a */
[----:B------:R-:W-:Y:S04]  /*3680*/  BSSY B1, `(.L_x_109) ;  /* 0x0000006000017945 */ /* 0x000fe80003800000 */
[----:B------:R0:W-:Y:S01]  /*3690*/  @!P3 STG.E.U8 desc[UR38][R4.64+0x49], R61 ;  /* 0x0000493d0400b986 */ /* 0x0001e2000c101126 */
[----:B------:R-:W-:Y:S05]  /*36a0*/  @P5 BRA `(.L_x_110) ;  /* 0x00000000000c5947 */ /* 0x000fea0003800000 */
[----:B------:R-:W1:Y:S02]  /*36b0*/  LDG.E.U8 R160, desc[UR38][R8.64+0x48] ;  /* 0x0000482608a07981 */ /* 0x000e64000c1e1100 */
[----:B-1----:R-:W-:-:S05]  /*36c0*/  PRMT R11, R160, 0x8880, RZ ;  /* 0x00008880a00b7816 */ /* 0x002fca00000000ff */
[----:B------:R-:W-:-:S07]  /*36d0*/  IMAD R10, R11, R22, RZ ;  /* 0x000000160b0a7224 */ /* 0x000fce00078e02ff */
.L_x_110:
[----:B------:R-:W-:Y:S05]  /*36e0*/  BSYNC B1 ;  /* 0x0000000000017941 */ /* 0x000fea0003800000 */
.L_x_109:
[----:B-1----:R-:W-:Y:S01]  /*36f0*/  @!P5 IMAD R11, R62, R23, R10 ;  /* 0x000000173e0bd224 */ /* 0x002fe200078e020a */
[----:B------:R-:W-:Y:S04]  /*3700*/  BSSY B1, `(.L_x_111) ;  /* 0x0000006000017945 */ /* 0x000fe80003800000 */
[----:B------:R1:W-:Y:S01]  /*3710*/  @!P5 STG.E.U8 desc[UR38][R6.64+0x48], R11 ;  /* 0x0000480b0600d986 */ /* 0x0003e2000c101126 */
[----:B------:R-:W-:Y:S05]  /*3720*/  @P6 BRA `(.L_x_112) ;  /* 0x00000000000c6947 */ /* 0x000fea0003800000 */
[----:B------:R-:W1:Y:S02]  /*3730*/  LDG.E.U8 R160, desc[UR38][R8.64+0x49] ;  /* 0x0000492608a07981 */ /* 0x000e64000c1e1100 */
[----:B-1----:R-:W-:-:S05]  /*3740*/  PRMT R11, R160, 0x8880, RZ ;  /* 0x00008880a00b7816 */ /* 0x002fca00000000ff */
[----:B------:R-:W-:-:S07]  /*3750*/  IMAD R10, R11, R22, RZ ;  /* 0x000000160b0a7224 */ /* 0x000fce00078e02ff */
.L_x_112:
[----:B------:R-:W-:Y:S05]  /*3760*/  BSYNC B1 ;  /* 0x0000000000017941 */ /* 0x000fea0003800000 */
.L_x_111:
[----:B------:R-:W-:Y:S01]  /*3770*/  @!P6 IMAD R63, R63, R23, R10 ;  /* 0x000000173f3fe224 */ /* 0x000fe200078e020a */
[----:B------:R-:W-:Y:S04]  /*3780*/  BSSY B1, `(.L_x_113) ;  /* 0x0000006000017945 */ /* 0x000fe80003800000 */
[----:B------:R0:W-:Y:S01]  /*3790*/  @!P6 STG.E.U8 desc[UR38][R6.64+0x49], R63 ;  /* 0x0000493f0600e986 */ /* 0x0001e2000c101126 */
[----:B------:R-:W-:Y:S05]  /*37a0*/  @P2 BRA `(.L_x_114) ;  /* 0x00000000000c2947 */ /* 0x000fea0003800000 */
[----:B------:R-:W1:Y:S02]  /*37b0*/  LDG.E.U8 R160, desc[UR38][R2.64+0x50] ;  /* 0x0000502602a07981 */ /* 0x000e64000c1e1100 */
[----:B-1----:R-:W-:-:S05]  /*37c0*/  PRMT R11, R160, 0x8880, RZ ;  /* 0x00008880a00b7816 */ /* 0x002fca00000000ff */
[----:B------:R-:W-:-:S07]  /*37d0*/  IMAD R10, R11, R22, RZ ;  /* 0x000000160b0a7224 */ /* 0x000fce00078e02ff */
.L_x_114:
[----:B------:R-:W-:Y:S05]  /*37e0*/  BSYNC B1 ;  /* 0x0000000000017941 */ /* 0x000fea0003800000 */
.L_x_113:
        /* <DEDUP_REMOVED lines=12> */
.L_x_116:
[----:B------:R-:W-:Y:S05]  /*38b0*/  BSYNC B1 ;  /* 0x0000000000017941 */ /* 0x000fea0003800000 */
.L_x_115:
[----:B------:R-:W-:Y:S01]  /*38c0*/  @!P4 IMAD R65, R65, R23, R10 ;  /* 0x000000174141c224 */ /* 0x000fe200078e020a */
[----:B------:R-:W-:Y:S04]  /*38d0*/  BSSY B1, `(.L_x_117) ;  /* 0x0000006000017945 */ /* 0x000fe80003800000 */
[----:B------:R0:W-:Y:S01]  /*38e0*/  @!P4 STG.E.U8 desc[UR38][R4.64+0x51], R65 ;  /* 0x000051410400c986 */ /* 0x0001e2000c101126 */
[----:B------:R-:W-:Y:S05]  /*38f0*/  @P3 BRA `(.L_x_118) ;  /* 0x00000000000c3947 */ /* 0x000fea0003800000 */
[----:B------:R-:W1:Y:S02]  /*3900*/  LDG.E.U8 R160, desc[UR38][R8.64+0x50] ;  /* 0x0000502608a07981 */ /* 0x000e64000c1e1100 */
[----:B-1----:R-:W-:-:S05]  /*3910*/  PRMT R11, R160, 0x8880, RZ ;  /* 0x00008880a00b7816 */ /* 0x002fca00000000ff */
[----:B------:R-:W-:-:S07]  /*3920*/  IMAD R10, R11, R22, RZ ;  /* 0x000000160b0a7224 */ /* 0x000fce00078e02ff */
.L_x_118:
[----:B------:R-:W-:Y:S05]  /*3930*/  BSYNC B1 ;  /* 0x0000000000017941 */ /* 0x000fea0003800000 */
.L_x_117:
[----:B-1----:R-:W-:Y:S01]  /*3940*/  @!P3 IMAD R11, R66, R23, R10 ;  /* 0x00000017420bb224 */ /* 0x002fe200078e020a */
[----:B------:R-:W-:Y:S04]  /*3950*/  BSSY B1, `(.L_x_119) ;  /* 0x0000006000017945 */ /* 0x000fe80003800000 */
[----:B------:R1:W-:Y:S01]  /*3960*/  @!P3 STG.E.U8 desc[UR38][R6.64+0x50], R11 ;  /* 0x0000500b0600b986 */ /* 0x0003e2000c101126 */
[----:B------:R-:W-:Y:S05]  /*3970*/  @P5 BRA `(.L_x_120) ;  /* 0x00000000000c5947 */ /* 0x000fea0003800000 */
[----:B------:R-:W1:Y:S02]  /*3980*/  LDG.E.U8 R160, desc[UR38][R8.64+0x51] ;  /* 0x0000512608a07981 */ /* 0x000e64000c1e1100 */
[----:B-1----:R-:W-:-:S05]  /*3990*/  PRMT R11, R160, 0x8880, RZ ;  /* 0x00008880a00b7816 */ /* 0x002fca00000000ff */
[----:B------:R-:W-:-:S07]  /*39a0*/  IMAD R10, R11, R22, RZ ;  /* 0x000000160b0a7224 */ /* 0x000fce00078e02ff */
.L_x_120:
[----:B------:R-:W-:Y:S05]  /*39b0*/  BSYNC B1 ;  /* 0x0000000000017941 */ /* 0x000fea0003800000 */
.L_x_119:
[----:B------:R-:W-:Y:S01]  /*39c0*/  @!P5 IMAD R67, R67, R23, R10 ;  /* 0x000000174343d224 */ /* 0x000fe200078e020a */
[----:B------:R-:W-:Y:S04]  /*39d0*/  BSSY B1, `(.L_x_121) ;  /* 0x0000006000017945 */ /* 0x000fe80003800000 */
[----:B------:R0:W-:Y:S01]  /*39e0*/  @!P5 STG.E.U8 desc[UR38][R6.64+0x51], R67 ;  /* 0x000051430600d986 */ /* 0x0001e2000c101126 */
[----:B------:R-:W-:Y:S05]  /*39f0*/  @P6 BRA `(.L_x_122) ;  /* 0x00000000000c6947 */ /* 0x000fea0003800000 */
[----:B------:R-:W1:Y:S02]  /*3a00*/  LDG.E.U8 R160, desc[UR38][R2.64+0x58] ;  /* 0x0000582602a07981 */ /* 0x000e64000c1e1100 */
[----:B-1----:R-:W-:-:S05]  /*3a10*/  PRMT R11, R160, 0x8880, RZ ;  /* 0x00008880a00b7816 */ /* 0x002fca00000000ff */
[----:B------:R-:W-:-:S07]  /*3a20*/  IMAD R10, R11, R22, RZ ;  /* 0x000000160b0a7224 */ /* 0x000fce00078e02ff */
.L_x_122:
[----:B------:R-:W-:Y:S05]  /*3a30*/  BSYNC B1 ;  /* 0x0000000000017941 */ /* 0x000fea0003800000 */
.L_x_121:
[----:B-1----:R-:W-:Y:S01]  /*3a40*/  @!P6 IMAD R11, R68, R23, R10 ;  /* 0x00000017440be224 */ /* 0x002fe200078e020a */
[----:B------:R-:W-:Y:S04]  /*3a50*/  BSSY B1, `(.L_x_123) ;  /* 0x0000006000017945 */ /* 0x000fe80003800000 */
[----:B------:R1:W-:Y:S01]  /*3a60*/  @!P6 STG.E.U8 desc[UR38][R4.64+0x58], R11 ;  /* 0x0000580b0400e986 */ /* 0x0003e2000c101126 */
[----:B------:R-:W-:Y:S05]  /*3a70*/  @P2 BRA `(.L_x_124) ;  /* 0x00000000000c2947 */ /* 0x000fea0003800000 */
[----:B------:R-:W1:Y:S02]  /*3a80*/  LDG.E.U8 R160, desc[UR38][R2.64+0x59] ;  /* 0x0000592602a07981 */ /* 0x000e64000c1e1100 */
[----:B-1----:R-:W-:-:S05]  /*3a90*/  PRMT R11, R160, 0x8880, RZ ;  /* 0x00008880a00b7816 */ /* 0x002fca00000000ff */
[----:B------:R-:W-:-:S07]  /*3aa0*/  IMAD R10, R11, R22, RZ ;  /* 0x000000160b0a7224 */ /* 0x000fce00078e02ff */
.L_x_124:
[----:B------:R-:W-:Y:S05]  /*3ab0*/  BSYNC B1 ;  /* 0x0000000000017941 */ /* 0x000fea0003800000 */
.L_x_123:
        /* <DEDUP_REMOVED lines=12> */
.L_x_126:
[----:B------:R-:W-:Y:S05]  /*3b80*/  BSYNC B1 ;  /* 0x0000000000017941 */ /* 0x000fea0003800000 */
.L_x_125:
[----:B-1----:R-:W-:Y:S01]  /*3b90*/  @!P4 IMAD R11, R70, R23, R10 ;  /* 0x00000017460bc224 */ /* 0x002fe200078e020a */
[----:B------:R-:W-:Y:S04]  /*3ba0*/  BSSY B1, `(.L_x_127) ;  /* 0x0000006000017945 */ /* 0x000fe80003800000 */
[----:B------:R1:W-:Y:S01]  /*3bb0*/  @!P4 STG.E.U8 desc[UR38][R6.64+0x58], R11 ;  /* 0x0000580b0600c986 */ /* 0x0003e2000c101126 */
[----:B------:R-:W-:Y:S05]  /*3bc0*/  @P3 BRA `(.L_x_128) ;  /* 0x00000000000c3947 */ /* 0x000fea0003800000 */
[----:B------:R-:W1:Y:S02]  /*3bd0*/  LDG.E.U8 R160, desc[UR38][R8.64+0x59] ;  /* 0x0000592608a07981 */ /* 0x000e64000c1e1100 */
[----:B-1----:R-:W-:-:S05]  /*3be0*/  PRMT R11, R160, 0x8880, RZ ;  /* 0x00008880a00b7816 */ /* 0x002fca00000000ff */
[----:B------:R-:W-:-:S07]  /*3bf0*/  IMAD R10, R11, R22, RZ ;  /* 0x000000160b0a7224 */ /* 0x000fce00078e02ff */
.L_x_128:
[----:B------:R-:W-:Y:S05]  /*3c00*/  BSYNC B1 ;  /* 0x0000000000017941 */ /* 0x000fea0003800000 */
.L_x_127:
[----:B------:R-:W-:Y:S01]  /*3c10*/  @!P3 IMAD R71, R71, R23, R10 ;  /* 0x000000174747b224 */ /* 0x000fe200078e020a */
[----:B------:R-:W-:Y:S04]  /*3c20*/  BSSY B1, `(.L_x_129) ;  /* 0x0000006000017945 */ /* 0x000fe80003800000 */
[----:B------:R0:W-:Y:S01]  /*3c30*/  @!P3 STG.E.U8 desc[UR38][R6.64+0x59], R71 ;  /* 0x000059470600b986 */ /* 0x0001e2000c101126 */
[----:B------:R-:W-:Y:S05]  /*3c40*/  @P5 BRA `(.L_x_130) ;  /* 0x00000000000c5947 */ /* 0x000fea0003800000 */
[----:B------:R-:W1:Y:S02]  /*3c50*/  LDG.E.U8 R160, desc[UR38][R2.64+0x60] ;  /* 0x0000602602a07981 */ /* 0x000e64000c1e1100 */
[----:B-1----:R-:W-:-:S05]  /*3c60*/  PRMT R11, R160, 0x8880, RZ ;  /* 0x00008880a00b7816 */ /* 0x002fca00000000ff */
[----:B------:R-:W-:-:S07]  /*3c70*/  IMAD R10, R11, R22, RZ ;  /* 0x000000160b0a7224 */ /* 0x000fce00078e02ff */
.L_x_130:
[----:B------:R-:W-:Y:S05]  /*3c80*/  BSYNC B1 ;  /* 0x0000000000017941 */ /* 0x000fea0003800000 */
.L_x_129:
[----:B-1----:R-:W-:Y:S01]  /*3c90*/  @!P5 IMAD R11, R72, R23, R10 ;  /* 0x00000017480bd224 */ /* 0x002fe200078e020a */
[----:B------:R-:W-:Y:S04]  /*3ca0*/  BSSY B1, `(.L_x_131) ;  /* 0x0000006000017945 */ /* 0x000fe80003800000 */
[----:B------:R1:W-:Y:S01]  /*3cb0*/  @!P5 STG.E.U8 desc[UR38][R4.64+0x60], R11 ;  /* 0x0000600b0400d986 */ /* 0x0003e2000c101126 */
[----:B------:R-:W-:Y:S05]  /*3cc0*/  @P6 BRA `(.L_x_132) ;  /* 0x00000000000c6947 */ /* 0x000fea0003800000 */
[----:B------:R-:W1:Y:S02]  /*3cd0*/  LDG.E.U8 R160, desc[UR38][R2.64+0x61] ;  /* 0x0000612602a07981 */ /* 0x000e64000c1e1100 */
[----:B-1----:R-:W-:-:S05]  /*3ce0*/  PRMT R11, R160, 0x8880, RZ ;  /* 0x00008880a00b7816 */ /* 0x002fca00000000ff */
[----:B------:R-:W-:-:S07]  /*3cf0*/  IMAD R10, R11, R22, RZ ;  /* 0x000000160b0a7224 */ /* 0x000fce00078e02ff */
.L_x_132:
[----:B------:R-:W-:Y:S05]  /*3d00*/  BSYNC B1 ;  /* 0x0000000000017941 */ /* 0x000fea0003800000 */
.L_x_131:
[----:B------:R-:W-:Y:S01]  /*3d10*/  @!P6 IMAD R73, R73, R23, R10 ;  /* 0x000000174949e224 */ /* 0x000fe200078e020a */
[----:B------:R-:W-:Y:S04]  /*3d20*/  BSSY B1, `(.L_x_133) ;  /* 0x0000006000017945 */ /* 0x000fe80003800000 */
[----:B------:R0:W-:Y:S01]  /*3d30*/  @!P6 STG.E.U8 desc[UR38][R4.64+0x61], R73 ;  /* 0x000061490400e986 */ /* 0x0001e2000c101126 */
[----:B------:R-:W-:Y:S05]  /*3d40*/  @P2 BRA `(.L_x_134) ;  /* 0x00000000000c2947 */ /* 0x000fea0003800000 */
[----:B------:R-:W1:Y:S02]  /*3d50*/  LDG.E.U8 R160, desc[UR38][R8.64+0x60] ;  /* 0x0000602608a07981 */ /* 0x000e64000c1e1100 */
[----:B-1----:R-:W-:-:S05]  /*3d60*/  PRMT R11, R160, 0x8880, RZ ;  /* 0x00008880a00b7816 */ /* 0x002fca00000000ff */
[----:B------:R-:W-:-:S07]  /*3d70*/  IMAD R10, R11, R22, RZ ;  /* 0x000000160b0a7224 */ /* 0x000fce00078e02ff */
.L_x_134:
[----:B------:R-:W-:Y:S05]  /*3d80*/  BSYNC B1 ;  /* 0x0000000000017941 */ /* 0x000fea0003800000 */
.L_x_133:
        /* <DEDUP_REMOVED lines=12> */
.L_x_136:
[----:B------:R-:W-:Y:S05]  /*3e50*/  BSYNC B1 ;  /* 0x0000000000017941 */ /* 0x000fea0003800000 */
.L_x_135:
[----:B------:R-:W-:Y:S01]  /*3e60*/  @!P4 IMAD R75, R75, R23, R10 ;  /* 0x000000174b4bc224 */ /* 0x000fe200078e020a */
[----:B------:R-:W-:Y:S04]  /*3e70*/  BSSY B1, `(.L_x_137) ;  /* 0x0000006000017945 */ /* 0x000fe80003800000 */
[----:B------:R0:W-:Y:S01]  /*3e80*/  @!P4 STG.E.U8 desc[UR38][R6.64+0x61], R75 ;  /* 0x0000614b0600c986 */ /* 0x0001e2000c101126 */
[----:B------:R-:W-:Y:S05]  /*3e90*/  @P3 BRA `(.L_x_138) ;  /* 0x00000000000c3947 */ /* 0x000fea0003800000 */
[----:B------:R-:W1:Y:S02]  /*3ea0*/  LDG.E.U8 R160, desc[UR38][R2.64+0x68] ;  /* 0x0000682602a07981 */ /* 0x000e64000c1e1100 */
[----:B-1----:R-:W-:-:S05]  /*3eb0*/  PRMT R11, R160, 0x8880, RZ ;  /* 0x00008880a00b7816 */ /* 0x002fca00000000ff */
[----:B------:R-:W-:-:S07]  /*3ec0*/  IMAD R10, R11, R22, RZ ;  /* 0x000000160b0a7224 */ /* 0x000fce00078e02ff */
.L_x_138:
[----:B------:R-:W-:Y:S05]  /*3ed0*/  BSYNC B1 ;  /* 0x0000000000017941 */ /* 0x000fea0003800000 */
.L_x_137:
[----:B-1----:R-:W-:Y:S01]  /*3ee0*/  @!P3 IMAD R11, R76, R23, R10 ;  /* 0x000000174c0bb224 */ /* 0x002fe200078e020a */
[----:B------:R-:W-:Y:S04]  /*3ef0*/  BSSY B1, `(.L_x_139) ;  /* 0x0000006000017945 */ /* 0x000fe80003800000 */
[----:B------:R1:W-:Y:S01]  /*3f00*/  @!P3 STG.E.U8 desc[UR38][R4.64+0x68], R11 ;  /* 0x0000680b0400b986 */ /* 0x0003e2000c101126 */
[----:B------:R-:W-:Y:S05]  /*3f10*/  @P5 BRA `(.L_x_140) ;  /* 0x00000000000c5947 */ /* 0x000fea0003800000 */
[----:B------:R-:W1:Y:S02]  /*3f20*/  LDG.E.U8 R160, desc[UR38][R2.64+0x69] ;  /* 0x0000692602a07981 */ /* 0x000e64000c1e1100 */
[----:B-1----:R-:W-:-:S05]  /*3f30*/  PRMT R11, R160, 0x8880, RZ ;  /* 0x00008880a00b7816 */ /* 0x002fca00000000ff */
[----:B------:R-:W-:-:S07]  /*3f40*/  IMAD R10, R11, R22, RZ ;  /* 0x000000160b0a7224 */ /* 0x000fce00078e02ff */
.L_x_140:
[----:B------:R-:W-:Y:S05]  /*3f50*/  BSYNC B1 ;  /* 0x0000000000017941 */ /* 0x000fea0003800000 */
.L_x_139:
[----:B------:R-:W-:Y:S01]  /*3f60*/  @!P5 IMAD R77, R77, R23, R10 ;  /* 0x000000174d4dd224 */ /* 0x000fe200078e020a */
[----:B------:R-:W-:Y:S04]  /*3f70*/  BSSY B1, `(.L_x_141) ;  /* 0x0000006000017945 */ /* 0x000fe80003800000 */
[----:B------:R0:W-:Y:S01]  /*3f80*/  @!P5 STG.E.U8 desc[UR38][R4.64+0x69], R77 ;  /* 0x0000694d0400d986 */ /* 0x0001e2000c101126 */
[----:B------:R-:W-:Y:S05]  /*3f90*/  @P6 BRA `(.L_x_142) ;  /* 0x00000000000c6947 */ /* 0x000fea0003800000 */
[----:B------:R-:W1:Y:S02]  /*3fa0*/  LDG.E.U8 R160, desc[UR38][R8.64+0x68] ;  /* 0x0000682608a07981 */ /* 0x000e64000c1e1100 */
[----:B-1----:R-:W-:-:S05]  /*3fb0*/  PRMT R11, R160, 0x8880, RZ ;  /* 0x00008880a00b7816 */ /* 0x002fca00000000ff */
[----:B------:R-:W-:-:S07]  /*3fc0*/  IMAD R10, R11, R22, RZ ;  /* 0x000000160b0a7224 */ /* 0x000fce00078e02ff */
.L_x_142:
[----:B------:R-:W-:Y:S05]  /*3fd0*/  BSYNC B1 ;  /* 0x0000000000017941 */ /* 0x000fea0003800000 */
.L_x_141:
[----:B-1----:R-:W-:Y:S01]  /*3fe0*/  @!P6 IMAD R11, R78, R23, R10 ;  /* 0x000000174e0be224 */ /* 0x002fe200078e020a */
[----:B------:R-:W-:Y:S04]  /*3ff0*/  BSSY B1, `(.L_x_143) ;  /* 0x0000006000017945 */ /* 0x000fe80003800000 */
[----:B------:R1:W-:Y:S01]  /*4000*/  @!P6 STG.E.U8 desc[UR38][R6.64+0x68], R11 ;  /* 0x0000680b0600e986 */ /* 0x0003e2000c101126 */
[----:B------:R-:W-:Y:S05]  /*4010*/  @P2 BRA `(.L_x_144) ;  /* 0x00000000000c2947 */ /* 0x000fea0003800000 */
[----:B------:R-:W1:Y:S02]  /*4020*/  LDG.E.U8 R160, desc[UR38][R8.64+0x69] ;  /* 0x0000692608a07981 */ /* 0x000e64000c1e1100 */
[----:B-1----:R-:W-:-:S05]  /*4030*/  PRMT R11, R160, 0x8880, RZ ;  /* 0x00008880a00b7816 */ /* 0x002fca00000000ff */
[----:B------:R-:W-:-:S07]  /*4040*/  IMAD R10, R11, R22, RZ ;  /* 0x000000160b0a7224 */ /* 0x000fce00078e02ff */
.L_x_144:
[----:B------:R-:W-:Y:S05]  /*4050*/  BSYNC B1 ;  /* 0x0000000000017941 */ /* 0x000fea0003800000 */
.L_x_143:
        /* <DEDUP_REMOVED lines=12> */
.L_x_146:
[----:B------:R-:W-:Y:S05]  /*4120*/  BSYNC B1 ;  /* 0x0000000000017941 */ /* 0x000fea0003800000 */
.L_x_145:
[----:B-1----:R-:W-:Y:S01]  /*4130*/  @!P4 IMAD R11, R80, R23, R10 ;  /* 0x00000017500bc224 */ /* 0x002fe200078e020a */
[----:B------:R-:W-:Y:S04]  /*4140*/  BSSY B1, `(.L_x_147) ;  /* 0x0000006000017945 */ /* 0x000fe80003800000 */
[----:B------:R1:W-:Y:S01]  /*4150*/  @!P4 STG.E.U8 desc[UR38][R4.64+0x70], R11 ;  /* 0x0000700b0400c986 */ /* 0x0003e2000c101126 */
[----:B------:R-:W-:Y:S05]  /*4160*/  @P3 BRA `(.L_x_148) ;  /* 0x00000000000c3947 */ /* 0x000fea0003800000 */
[----:B------:R-:W1:Y:S02]  /*4170*/  LDG.E.U8 R160, desc[UR38][R2.64+0x71] ;  /* 0x0000712602a07981 */ /* 0x000e64000c1e1100 */
[----:B-1----:R-:W-:-:S05]  /*4180*/  PRMT R11, R160, 0x8880, RZ ;  /* 0x00008880a00b7816 */ /* 0x002fca00000000ff */
[----:B------:R-:W-:-:S07]  /*4190*/  IMAD R10, R11, R22, RZ ;  /* 0x000000160b0a7224 */ /* 0x000fce00078e02ff */
.L_x_148:
[----:B------:R-:W-:Y:S05]  /*41a0*/  BSYNC B1 ;  /* 0x0000000000017941 */ /* 0x000fea0003800000 */
.L_x_147:
[----:B------:R-:W-:Y:S01]  /*41b0*/  @!P3 IMAD R81, R81, R23, R10 ;  /* 0x000000175151b224 */ /* 0x000fe200078e020a */
[----:B------:R-:W-:Y:S04]  /*41c0*/  BSSY B1, `(.L_x_149) ;  /* 0x0000006000017945 */ /* 0x000fe80003800000 */
[----:B------:R0:W-:Y:S01]  /*41d0*/  @!P3 STG.E.U8 desc[UR38][R4.64+0x71], R81 ;  /* 0x000071510400b986 */ /* 0x0001e2000c101126 */
[----:B------:R-:W-:Y:S05]  /*41e0*/  @P5 BRA `(.L_x_150) ;  /* 0x00000000000c5947 */ /* 0x000fea0003800000 */
[----:B------:R-:W1:Y:S02]  /*41f0*/  LDG.E.U8 R160, desc[UR38][R8.64+0x70] ;  /* 0x0000702608a07981 */ /* 0x000e64000c1e1100 */
[----:B-1----:R-:W-:-:S05]  /*4200*/  PRMT R11, R160, 0x8880, RZ ;  /* 0x00008880a00b7816 */ /* 0x002fca00000000ff */
[----:B------:R-:W-:-:S07]  /*4210*/  IMAD R10, R11, R22, RZ ;  /* 0x000000160b0a7224 */ /* 0x000fce00078e02ff */
.L_x_150:
[----:B------:R-:W-:Y:S05]  /*4220*/  BSYNC B1 ;  /* 0x0000000000017941 */ /* 0x000fea0003800000 */
.L_x_149:
[----:B-1----:R-:W-:Y:S01]  /*4230*/  @!P5 IMAD R11, R82, R23, R10 ;  /* 0x00000017520bd224 */ /* 0x002fe200078e020a */
[----:B------:R-:W-:Y:S04]  /*4240*/  BSSY B1, `(.L_x_151) ;  /* 0x0000006000017945 */ /* 0x000fe80003800000 */
[----:B------:R1:W-:Y:S01]  /*4250*/  @!P5 STG.E.U8 desc[UR38][R6.64+0x70], R11 ;  /* 0x0000700b0600d986 */ /* 0x0003e2000c101126 */
[----:B------:R-:W-:Y:S05]  /*4260*/  @P6 BRA `(.L_x_152) ;  /* 0x00000000000c6947 */ /* 0x000fea0003800000 */
[----:B------:R-:W1:Y:S02]  /*4270*/  LDG.E.U8 R160, desc[UR38][R8.64+0x71] ;  /* 0x0000712608a07981 */ /* 0x000e64000c1e1100 */
[----:B-1----:R-:W-:-:S05]  /*4280*/  PRMT R11, R160, 0x8880, RZ ;  /* 0x00008880a00b7816 */ /* 0x002fca00000000ff */
[----:B------:R-:W-:-:S07]  /*4290*/  IMAD R10, R11, R22, RZ ;  /* 0x000000160b0a7224 */ /* 0x000fce00078e02ff */
.L_x_152:
[----:B------:R-:W-:Y:S05]  /*42a0*/  BSYNC B1 ;  /* 0x0000000000017941 */ /* 0x000fea0003800000 */
.L_x_151:
[----:B------:R-:W-:Y:S01]  /*42b0*/  @!P6 IMAD R83, R83, R23, R10 ;  /* 0x000000175353e224 */ /* 0x000fe200078e020a */
[----:B------:R-:W-:Y:S04]  /*42c0*/  BSSY B1, `(.L_x_153) ;  /* 0x0000006000017945 */ /* 0x000fe80003800000 */
[----:B------:R0:W-:Y:S01]  /*42d0*/  @!P6 STG.E.U8 desc[UR38][R6.64+0x71], R83 ;  /* 0x000071530600e986 */ /* 0x0001e2000c101126 */
[----:B------:R-:W-:Y:S05]  /*42e0*/  @P2 BRA `(.L_x_154) ;  /* 0x00000000000c2947 */ /* 0x000fea0003800000 */
[----:B------:R-:W1:Y:S02]  /*42f0*/  LDG.E.U8 R160, desc[UR38][R2.64+0x78] ;  /* 0x0000782602a07981 */ /* 0x000e64000c1e1100 */
[----:B-1----:R-:W-:-:S05]  /*4300*/  PRMT R11, R160, 0x8880, RZ ;  /* 0x00008880a00b7816 */ /* 0x002fca00000000ff */
[----:B------:R-:W-:-:S07]  /*4310*/  IMAD R10, R11, R22, RZ ;  /* 0x000000160b0a7224 */ /* 0x000fce00078e02ff */
.L_x_154:
[----:B------:R-:W-:Y:S05]  /*4320*/  BSYNC B1 ;  /* 0x0000000000017941 */ /* 0x000fea0003800000 */
.L_x_153:
        /* <DEDUP_REMOVED lines=12> */
.L_x_156:
[----:B------:R-:W-:Y:S05]  /*43f0*/  BSYNC B1 ;  /* 0x0000000000017941 */ /* 0x000fea0003800000 */
.L_x_155:
[----:B------:R-:W-:Y:S01]  /*4400*/  @!P4 IMAD R85, R85, R23, R10 ;  /* 0x000000175555c224 */ /* 0x000fe200078e020a */
[----:B------:R-:W-:Y:S04]  /*4410*/  BSSY B1, `(.L_x_157) ;  /* 0x0000006000017945 */ /* 0x000fe80003800000 */
[----:B------:R0:W-:Y:S01]  /*4420*/  @!P4 STG.E.U8 desc[UR38][R4.64+0x79], R85 ;  /* 0x000079550400c986 */ /* 0x0001e2000c101126 */
[----:B------:R-:W-:Y:S05]  /*4430*/  @P3 BRA `(.L_x_158) ;  /* 0x00000000000c3947 */ /* 0x000fea0003800000 */
[----:B------:R-:W1:Y:S02]  /*4440*/  LDG.E.U8 R160, desc[UR38][R8.64+0x78] ;  /* 0x0000782608a07981 */ /* 0x000e64000c1e1100 */
[----:B-1----:R-:W-:-:S05]  /*4450*/  PRMT R11, R160, 0x8880, RZ ;  /* 0x00008880a00b7816 */ /* 0x002fca00000000ff */
[----:B------:R-:W-:-:S07]  /*4460*/  IMAD R10, R11, R22, RZ ;  /* 0x000000160b0a7224 */ /* 0x000fce00078e02ff */
.L_x_158:
[----:B------:R-:W-:Y:S05]  /*4470*/  BSYNC B1 ;  /* 0x0000000000017941 */ /* 0x000fea0003800000 */
.L_x_157:
[----:B-1----:R-:W-:Y:S01]  /*4480*/  @!P3 IMAD R11, R86, R23, R10 ;  /* 0x00000017560bb224 */ /* 0x002fe200078e020a */
[----:B------:R-:W-:Y:S04]  /*4490*/  BSSY B1, `(.L_x_159) ;  /* 0x0000006000017945 */ /* 0x000fe80003800000 */
[----:B------:R1:W-:Y:S01]  /*44a0*/  @!P3 STG.E.U8 desc[UR38][R6.64+0x78], R11 ;  /* 0x0000780b0600b986 */ /* 0x0003e2000c101126 */
[----:B------:R-:W-:Y:S05]  /*44b0*/  @P5 BRA `(.L_x_160) ;  /* 0x00000000000c5947 */ /* 0x000fea0003800000 */
[----:B------:R-:W1:Y:S02]  /*44c0*/  LDG.E.U8 R160, desc[UR38][R8.64+0x79] ;  /* 0x0000792608a07981 */ /* 0x000e64000c1e1100 */
[----:B-1----:R-:W-:-:S05]  /*44d0*/  PRMT R11, R160, 0x8880, RZ ;  /* 0x00008880a00b7816 */ /* 0x002fca00000000ff */
[----:B------:R-:W-:-:S07]  /*44e0*/  IMAD R10, R11, R22, RZ ;  /* 0x000000160b0a7224 */ /* 0x000fce00078e02ff */
.L_x_160:
[----:B------:R-:W-:Y:S05]  /*44f0*/  BSYNC B1 ;  /* 0x0000000000017941 */ /* 0x000fea0003800000 */
.L_x_159:
[----:B------:R-:W-:Y:S01]  /*4500*/  @!P5 IMAD R87, R87, R23, R10 ;  /* 0x000000175757d224 */ /* 0x000fe200078e020a */
[----:B------:R-:W-:Y:S04]  /*4510*/  BSSY B1, `(.L_x_161) ;  /* 0x0000006000017945 */ /* 0x000fe80003800000 */
[----:B------:R0:W-:Y:S01]  /*4520*/  @!P5 STG.E.U8 desc[UR38][R6.64+0x79], R87 ;  /* 0x000079570600d986 */ /* 0x0001e2000c101126 */
[----:B------:R-:W-:Y:S05]  /*4530*/  @P6 BRA `(.L_x_162) ;  /* 0x00000000000c6947 */ /* 0x000fea0003800000 */
[----:B------:R-:W1:Y:S02]  /*4540*/  LDG.E.U8 R160, desc[UR38][R2.64+0x80] ;  /* 0x0000802602a07981 */ /* 0x000e64000c1e1100 */
[----:B-1----:R-:W-:-:S05]  /*4550*/  PRMT R11, R160, 0x8880, RZ ;  /* 0x00008880a00b7816 */ /* 0x002fca00000000ff */
[----:B------:R-:W-:-:S07]  /*4560*/  IMAD R10, R11, R22, RZ ;  /* 0x000000160b0a7224 */ /* 0x000fce00078e02ff */
.L_x_162:
[----:B------:R-:W-:Y:S05]  /*4570*/  BSYNC B1 ;  /* 0x0000000000017941 */ /* 0x000fea0003800000 */
.L_x_161:
[----:B-1----:R-:W-:Y:S01]  /*4580*/  @!P6 IMAD R11, R88, R23, R10 ;  /* 0x00000017580be224 */ /* 0x002fe200078e020a */
[----:B------:R-:W-:Y:S04]  /*4590*/  BSSY B1, `(.L_x_163) ;  /* 0x0000006000017945 */ /* 0x000fe80003800000 */
[----:B------:R1:W-:Y:S01]  /*45a0*/  @!P6 STG.E.U8 desc[UR38][R4.64+0x80], R11 ;  /* 0x0000800b0400e986 */ /* 0x0003e2000c101126 */
[----:B------:R-:W-:Y:S05]  /*45b0*/  @P2 BRA `(.L_x_164) ;  /* 0x00000000000c2947 */ /* 0x000fea0003800000 */
[----:B------:R-:W1:Y:S02]  /*45c0*/  LDG.E.U8 R160, desc[UR38][R2.64+0x81] ;  /* 0x0000812602a07981 */ /* 0x000e64000c1e1100 */
[----:B-1----:R-:W-:-:S05]  /*45d0*/  PRMT R11, R160, 0x8880, RZ ;  /* 0x00008880a00b7816 */ /* 0x002fca00000000ff */
[----:B------:R-:W-:-:S07]  /*45e0*/  IMAD R10, R11, R22, RZ ;  /* 0x000000160b0a7224 */ /* 0x000fce00078e02ff */
.L_x_164:
[----:B------:R-:W-:Y:S05]  /*45f0*/  BSYNC B1 ;  /* 0x0000000000017941 */ /* 0x000fea0003800000 */
.L_x_163:
        /* <DEDUP_REMOVED lines=12> */
.L_x_166:
[----:B------:R-:W-:Y:S05]  /*46c0*/  BSYNC B1 ;  /* 0x0000000000017941 */ /* 0x000fea0003800000 */
.L_x_165:
[----:B-1----:R-:W-:Y:S01]  /*46d0*/  @!P4 IMAD R11, R90, R23, R10 ;  /* 0x000000175a0bc224 */ /* 0x002fe200078e020a */
[----:B------:R-:W-:Y:S04]  /*46e0*/  BSSY B1, `(.L_x_167) ;  /* 0x0000006000017945 */ /* 0x000fe80003800000 */
[----:B------:R1:W-:Y:S01]  /*46f0*/  @!P4 STG.E.U8 desc[UR38][R6.64+0x80], R11 ;  /* 0x0000800b0600c986 */ /* 0x0003e2000c101126 */
[----:B------:R-:W-:Y:S05]  /*4700*/  @P3 BRA `(.L_x_168) ;  /* 0x00000000000c3947 */ /* 0x000fea0003800000 */
[----:B------:R-:W1:Y:S02]  /*4710*/  LDG.E.U8 R160, desc[UR38][R8.64+0x81] ;  /* 0x0000812608a07981 */ /* 0x000e64000c1e1100 */
[----:B-1----:R-:W-:-:S05]  /*4720*/  PRMT R11, R160, 0x8880, RZ ;  /* 0x00008880a00b7816 */ /* 0x002fca00000000ff */
[----:B------:R-:W-:-:S07]  /*4730*/  IMAD R10, R11, R22, RZ ;  /* 0x000000160b0a7224 */ /* 0x000fce00078e02ff */
.L_x_168:
[----:B------:R-:W-:Y:S05]  /*4740*/  BSYNC B1 ;  /* 0x0000000000017941 */ /* 0x000fea0003800000 */
.L_x_167:
[----:B------:R-:W-:Y:S01]  /*4750*/  @!P3 IMAD R91, R91, R23, R10 ;  /* 0x000000175b5bb224 */ /* 0x000fe200078e020a */
[----:B------:R-:W-:Y:S04]  /*4760*/  BSSY B1, `(.L_x_169) ;  /* 0x0000006000017945 */ /* 0x000fe80003800000 */
[----:B------:R0:W-:Y:S01]  /*4770*/  @!P3 STG.E.U8 desc[UR38][R6.64+0x81], R91 ;  /* 0x0000815b0600b986 */ /* 0x0001e2000c101126 */
[----:B------:R-:W-:Y:S05]  /*4780*/  @P5 BRA `(.L_x_170) ;  /* 0x00000000000c5947 */ /* 0x000fea0003800000 */
[----:B------:R-:W1:Y:S02]  /*4790*/  LDG.E.U8 R160, desc[UR38][R2.64+0x88] ;  /* 0x0000882602a07981 */ /* 0x000e64000c1e1100 */
[----:B-1----:R-:W-:-:S05]  /*47a0*/  PRMT R11, R160, 0x8880, RZ ;  /* 0x00008880a00b7816 */ /* 0x002fca00000000ff */
[----:B------:R-:W-:-:S07]  /*47b0*/  IMAD R10, R11, R22, RZ ;  /* 0x000000160b0a7224 */ /* 0x000fce00078e02ff */
.L_x_170:
[----:B------:R-:W-:Y:S05]  /*47c0*/  BSYNC B1 ;  /* 0x0000000000017941 */ /* 0x000fea0003800000 */
.L_x_169:
[----:B-1----:R-:W-:Y:S01]  /*47d0*/  @!P5 IMAD R11, R92, R23, R10 ;  /* 0x000000175c0bd224 */ /* 0x002fe200078e020a */
[----:B------:R-:W-:Y:S04]  /*47e0*/  BSSY B1, `(.L_x_171) ;  /* 0x0000006000017945 */ /* 0x000fe80003800000 */
[----:B------:R1:W-:Y:S01]  /*47f0*/  @!P5 STG.E.U8 desc[UR38][R4.64+0x88], R11 ;  /* 0x0000880b0400d986 */ /* 0x0003e2000c101126 */
[----:B------:R-:W-:Y:S05]  /*4800*/  @P6 BRA `(.L_x_172) ;  /* 0x00000000000c6947 */ /* 0x000fea0003800000 */
[----:B------:R-:W1:Y:S02]  /*4810*/  LDG.E.U8 R160, desc[UR38][R2.64+0x89] ;  /* 0x0000892602a07981 */ /* 0x000e64000c1e1100 */
[----:B-1----:R-:W-:-:S05]  /*4820*/  PRMT R11, R160, 0x8880, RZ ;  /* 0x00008880a00b7816 */ /* 0x002fca00000000ff */
[----:B------:R-:W-:-:S07]  /*4830*/  IMAD R10, R11, R22, RZ ;  /* 0x000000160b0a7224 */ /* 0x000fce00078e02ff */
.L_x_172:
[----:B------:R-:W-:Y:S05]  /*4840*/  BSYNC B1 ;  /* 0x0000000000017941 */ /* 0x000fea0003800000 */
.L_x_171:
[----:B------:R-:W-:Y:S01]  /*4850*/  @!P6 IMAD R93, R93, R23, R10 ;  /* 0x000000175d5de224 */ /* 0x000fe200078e020a */
[----:B------:R-:W-:Y:S04]  /*4860*/  BSSY B1, `(.L_x_173) ;  /* 0x0000006000017945 */ /* 0x000fe80003800000 */
[----:B------:R0:W-:Y:S01]  /*4870*/  @!P6 STG.E.U8 desc[UR38][R4.64+0x89], R93 ;  /* 0x0000895d0400e986 */ /* 0x0001e2000c101126 */
[----:B------:R-:W-:Y:S05]  /*4880*/  @P2 BRA `(.L_x_174) ;  /* 0x00000000000c2947 */ /* 0x000fea0003800000 */
[----:B------:R-:W1:Y:S02]  /*4890*/  LDG.E.U8 R160, desc[UR38][R8.64+0x88] ;  /* 0x0000882608a07981 */ /* 0x000e64000c1e1100 */
[----:B-1----:R-:W-:-:S05]  /*48a0*/  PRMT R11, R160, 0x8880, RZ ;  /* 0x00008880a00b7816 */ /* 0x002fca00000000ff */
[----:B------:R-:W-:-:S07]  /*48b0*/  IMAD R10, R11, R22, RZ ;  /* 0x000000160b0a7224 */ /* 0x000fce00078e02ff */
.L_x_174:
[----:B------:R-:W-:Y:S05]  /*48c0*/  BSYNC B1 ;  /* 0x0000000000017941 */ /* 0x000fea0003800000 */
.L_x_173:
        /* <DEDUP_REMOVED lines=12> */
.L_x_176:
[----:B------:R-:W-:Y:S05]  /*4990*/  BSYNC B1 ;  /* 0x0000000000017941 */ /* 0x000fea0003800000 */
.L_x_175:
[----:B------:R-:W-:Y:S01]  /*49a0*/  @!P4 IMAD R95, R95, R23, R10 ;  /* 0x000000175f5fc224 */ /* 0x000fe200078e020a */
[----:B------:R-:W-:Y:S04]  /*49b0*/  BSSY B1, `(.L_x_177) ;  /* 0x0000006000017945 */ /* 0x000fe80003800000 */
[----:B------:R0:W-:Y:S01]  /*49c0*/  @!P4 STG.E.U8 desc[UR38][R6.64+0x89], R95 ;  /* 0x0000895f0600c986 */ /* 0x0001e2000c101126 */
[----:B------:R-:W-:Y:S05]  /*49d0*/  @P3 BRA `(.L_x_178) ;  /* 0x00000000000c3947 */ /* 0x000fea0003800000 */
[----:B------:R-:W1:Y:S02]  /*49e0*/  LDG.E.U8 R160, desc[UR38][R2.64+0x90] ;  /* 0x0000902602a07981 */ /* 0x000e64000c1e1100 */
[----:B-1----:R-:W-:-:S05]  /*49f0*/  PRMT R11, R160, 0x8880, RZ ;  /* 0x00008880a00b7816 */ /* 0x002fca00000000ff */
[----:B------:R-:W-:-:S07]  /*4a00*/  IMAD R10, R11, R22, RZ ;  /* 0x000000160b0a7224 */ /* 0x000fce00078e02ff */
.L_x_178:
[----:B------:R-:W-:Y:S05]  /*4a10*/  BSYNC B1 ;  /* 0x0000000000017941 */ /* 0x000fea0003800000 */
.L_x_177:
[----:B-1----:R-:W-:Y:S01]  /*4a20*/  @!P3 IMAD R11, R96, R23, R10 ;  /* 0x00000017600bb224 */ /* 0x002fe200078e020a */
[----:B------:R-:W-:Y:S04]  /*4a30*/  BSSY B1, `(.L_x_179) ;  /* 0x0000006000017945 */ /* 0x000fe80003800000 */
[----:B------:R1:W-:Y:S01]  /*4a40*/  @!P3 STG.E.U8 desc[UR38][R4.64+0x90], R11 ;  /* 0x0000900b0400b986 */ /* 0x0003e2000c101126 */
[----:B------:R-:W-:Y:S05]  /*4a50*/  @P5 BRA `(.L_x_180) ;  /* 0x00000000000c5947 */ /* 0x000fea0003800000 */
[----:B------:R-:W1:Y:S02]  /*4a60*/  LDG.E.U8 R160, desc[UR38][R2.64+0x91] ;  /* 0x0000912602a07981 */ /* 0x000e64000c1e1100 */
[----:B-1----:R-:W-:-:S05]  /*4a70*/  PRMT R11, R160, 0x8880, RZ ;  /* 0x00008880a00b7816 */ /* 0x002fca00000000ff */
[----:B------:R-:W-:-:S07]  /*4a80*/  IMAD R10, R11, R22, RZ ;  /* 0x000000160b0a7224 */ /* 0x000fce00078e02ff */
.L_x_180:
[----:B------:R-:W-:Y:S05]  /*4a90*/  BSYNC B1 ;  /* 0x0000000000017941 */ /* 0x000fea0003800000 */
.L_x_179:
[----:B------:R-:W-:Y:S01]  /*4aa0*/  @!P5 IMAD R97, R97, R23, R10 ;  /* 0x000000176161d224 */ /* 0x000fe200078e020a */
[----:B------:R-:W-:Y:S04]  /*4ab0*/  BSSY B1, `(.L_x_181) ;  /* 0x0000006000017945 */ /* 0x000fe80003800000 */
[----:B------:R0:W-:Y:S01]  /*4ac0*/  @!P5 STG.E.U8 desc[UR38][R4.64+0x91], R97 ;  /* 0x000091610400d986 */ /* 0x0001e2000c101126 */
[----:B------:R-:W-:Y:S05]  /*4ad0*/  @P6 BRA `(.L_x_182) ;  /* 0x00000000000c6947 */ /* 0x000fea0003800000 */
[----:B------:R-:W1:Y:S02]  /*4ae0*/  LDG.E.U8 R160, desc[UR38][R8.64+0x90] ;  /* 0x0000902608a07981 */ /* 0x000e64000c1e1100 */
[----:B-1----:R-:W-:-:S05]  /*4af0*/  PRMT R11, R160, 0x8880, RZ ;  /* 0x00008880a00b7816 */ /* 0x002fca00000000ff */
[----:B------:R-:W-:-:S07]  /*4b00*/  IMAD R10, R11, R22, RZ ;  /* 0x000000160b0a7224 */ /* 0x000fce00078e02ff */
.L_x_182:
[----:B------:R-:W-:Y:S05]  /*4b10*/  BSYNC B1 ;  /* 0x0000000000017941 */ /* 0x000fea0003800000 */
.L_x_181:
[----:B-1----:R-:W-:Y:S01]  /*4b20*/  @!P6 IMAD R11, R98, R23, R10 ;  /* 0x00000017620be224 */ /* 0x002fe200078e020a */
[----:B------:R-:W-:Y:S04]  /*4b30*/  BSSY B1, `(.L_x_183) ;  /* 0x0000006000017945 */ /* 0x000fe80003800000 */
[----:B------:R1:W-:Y:S01]  /*4b40*/  @!P6 STG.E.U8 desc[UR38][R6.64+0x90], R11 ;  /* 0x0000900b0600e986 */ /* 0x0003e2000c101126 */
[----:B------:R-:W-:Y:S05]  /*4b50*/  @P2 BRA `(.L_x_184) ;  /* 0x00000000000c2947 */ /* 0x000fea0003800000 */
[----:B------:R-:W1:Y:S02]  /*4b60*/  LDG.E.U8 R160, desc[UR38][R8.64+0x91] ;  /* 0x0000912608a07981 */ /* 0x000e64000c1e1100 */
[----:B-1----:R-:W-:-:S05]  /*4b70*/  PRMT R11, R160, 0x8880, RZ ;  /* 0x00008880a00b7816 */ /* 0x002fca00000000ff */
[----:B------:R-:W-:-:S07]  /*4b80*/  IMAD R10, R11, R22, RZ ;  /* 0x000000160b0a7224 */ /* 0x000fce00078e02ff */
.L_x_184:
[----:B------:R-:W-:Y:S05]  /*4b90*/  BSYNC B1 ;  /* 0x0000000000017941 */ /* 0x000fea0003800000 */
.L_x_183:
        /* <DEDUP_REMOVED lines=12> */
.L_x_186:
[----:B------:R-:W-:Y:S05]  /*4c60*/  BSYNC B1 ;  /* 0x0000000000017941 */ /* 0x000fea0003800000 */
.L_x_185:
[----:B-1----:R-:W-:Y:S01]  /*4c70*/  @!P4 IMAD R11, R100, R23, R10 ;  /* 0x00000017640bc224 */ /* 0x002fe200078e020a */
[----:B------:R-:W-:Y:S04]  /*4c80*/  BSSY B1, `(.L_x_187) ;  /* 0x0000006000017945 */ /* 0x000fe80003800000 */
[----:B------:R1:W-:Y:S01]  /*4c90*/  @!P4 STG.E.U8 desc[UR38][R4.64+0x98], R11 ;  /* 0x0000980b0400c986 */ /* 0x0003e2000c101126 */
[----:B------:R-:W-:Y:S05]  /*4ca0*/  @P3 BRA `(.L_x_188) ;  /* 0x00000000000c3947 */ /* 0x000fea0003800000 */
[----:B------:R-:W1:Y:S02]  /*4cb0*/  LDG.E.U8 R160, desc[UR38][R2.64+0x99] ;  /* 0x0000992602a07981 */ /* 0x000e64000c1e1100 */
[----:B-1----:R-:W-:-:S05]  /*4cc0*/  PRMT R11, R160, 0x8880, RZ ;  /* 0x00008880a00b7816 */ /* 0x002fca00000000ff */
[----:B------:R-:W-:-:S07]  /*4cd0*/  IMAD R10, R11, R22, RZ ;  /* 0x000000160b0a7224 */ /* 0x000fce00078e02ff */
.L_x_188:
[----:B------:R-:W-:Y:S05]  /*4ce0*/  BSYNC B1 ;  /* 0x0000000000017941 */ /* 0x000fea0003800000 */
.L_x_187:
[----:B------:R-:W-:Y:S01]  /*4cf0*/  @!P3 IMAD R101, R101, R23, R10 ;  /* 0x000000176565b224 */ /* 0x000fe200078e020a */
[----:B------:R-:W-:Y:S04]  /*4d00*/  BSSY B1, `(.L_x_189) ;  /* 0x0000006000017945 */ /* 0x000fe80003800000 */
[----:B------:R0:W-:Y:S01]  /*4d10*/  @!P3 STG.E.U8 desc[UR38][R4.64+0x99], R101 ;  /* 0x000099650400b986 */ /* 0x0001e2000c101126 */
[----:B------:R-:W-:Y:S05]  /*4d20*/  @P5 BRA `(.L_x_190) ;  /* 0x00000000000c5947 */ /* 0x000fea0003800000 */
[----:B------:R-:W1:Y:S02]  /*4d30*/  LDG.E.U8 R160, desc[UR38][R8.64+0x98] ;  /* 0x0000982608a07981 */ /* 0x000e64000c1e1100 */
[----:B-1----:R-:W-:-:S05]  /*4d40*/  PRMT R11, R160, 0x8880, RZ ;  /* 0x00008880a00b7816 */ /* 0x002fca00000000ff */
[----:B------:R-:W-:-:S07]  /*4d50*/  IMAD R10, R11, R22, RZ ;  /* 0x000000160b0a7224 */ /* 0x000fce00078e02ff */
.L_x_190:
[----:B------:R-:W-:Y:S05]  /*4d60*/  BSYNC B1 ;  /* 0x0000000000017941 */ /* 0x000fea0003800000 */
.L_x_189:
[----:B-1----:R-:W-:Y:S01]  /*4d70*/  @!P5 IMAD R11, R102, R23, R10 ;  /* 0x00000017660bd224 */ /* 0x002fe200078e020a */
[----:B------:R-:W-:Y:S04]  /*4d80*/  BSSY B1, `(.L_x_191) ;  /* 0x0000006000017945 */ /* 0x000fe80003800000 */
[----:B------:R1:W-:Y:S01]  /*4d90*/  @!P5 STG.E.U8 desc[UR38][R6.64+0x98], R11 ;  /* 0x0000980b0600d986 */ /* 0x0003e2000c101126 */
[----:B------:R-:W-:Y:S05]  /*4da0*/  @P6 BRA `(.L_x_192) ;  /* 0x00000000000c6947 */ /* 0x000fea0003800000 */
[----:B------:R-:W1:Y:S02]  /*4db0*/  LDG.E.U8 R160, desc[UR38][R8.64+0x99] ;  /* 0x0000992608a07981 */ /* 0x000e64000c1e1100 */
[----:B-1----:R-:W-:-:S05]  /*4dc0*/  PRMT R11, R160, 0x8880, RZ ;  /* 0x00008880a00b7816 */ /* 0x002fca00000000ff */
[----:B------:R-:W-:-:S07]  /*4dd0*/  IMAD R10, R11, R22, RZ ;  /* 0x000000160b0a7224 */ /* 0x000fce00078e02ff */
.L_x_192:
[----:B------:R-:W-:Y:S05]  /*4de0*/  BSYNC B1 ;  /* 0x0000000000017941 */ /* 0x000fea0003800000 */
.L_x_191:
[----:B------:R-:W-:Y:S01]  /*4df0*/  @!P6 IMAD R103, R103, R23, R10 ;  /* 0x000000176767e224 */ /* 0x000fe200078e020a */
[----:B------:R-:W-:Y:S04]  /*4e00*/  BSSY B1, `(.L_x_193) ;  /* 0x0000006000017945 */ /* 0x000fe80003800000 */
[----:B------:R0:W-:Y:S01]  /*4e10*/  @!P6 STG.E.U8 desc[UR38][R6.64+0x99], R103 ;  /* 0x000099670600e986 */ /* 0x0001e2000c101126 */
[----:B------:R-:W-:Y:S05]  /*4e20*/  @P2 BRA `(.L_x_194) ;  /* 0x00000000000c2947 */ /* 0x000fea0003800000 */
[----:B------:R-:W1:Y:S02]  /*4e30*/  LDG.E.U8 R160, desc[UR38][R2.64+0xa0] ;  /* 0x0000a02602a07981 */ /* 0x000e64000c1e1100 */
[----:B-1----:R-:W-:-:S05]  /*4e40*/  PRMT R11, R160, 0x8880, RZ ;  /* 0x00008880a00b7816 */ /* 0x002fca00000000ff */
[----:B------:R-:W-:-:S07]  /*4e50*/  IMAD R10, R11, R22, RZ ;  /* 0x000000160b0a7224 */ /* 0x000fce00078e02ff */
.L_x_194:
[----:B------:R-:W-:Y:S05]  /*4e60*/  BSYNC B1 ;  /* 0x0000000000017941 */ /* 0x000fea0003800000 */
.L_x_193:
        /* <DEDUP_REMOVED lines=12> */
.L_x_196:
[----:B------:R-:W-:Y:S05]  /*4f30*/  BSYNC B1 ;  /* 0x0000000000017941 */ /* 0x000fea0003800000 */
.L_x_195:
[----:B------:R-:W-:Y:S01]  /*4f40*/  @!P4 IMAD R105, R105, R23, R10 ;  /* 0x000000176969c224 */ /* 0x000fe200078e020a */
[----:B------:R-:W-:Y:S04]  /*4f50*/  BSSY B1, `(.L_x_197) ;  /* 0x0000006000017945 */ /* 0x000fe80003800000 */
[----:B------:R0:W-:Y:S01]  /*4f60*/  @!P4 STG.E.U8 desc[UR38][R4.64+0xa1], R105 ;  /* 0x0000a1690400c986 */ /* 0x0001e2000c101126 */
[----:B------:R-:W-:Y:S05]  /*4f70*/  @P3 BRA `(.L_x_198) ;  /* 0x00000000000c3947 */ /* 0x000fea0003800000 */
[----:B------:R-:W1:Y:S02]  /*4f80*/  LDG.E.U8 R160, desc[UR38][R8.64+0xa0] ;  /* 0x0000a02608a07981 */ /* 0x000e64000c1e1100 */
[----:B-1----:R-:W-:-:S05]  /*4f90*/  PRMT R11, R160, 0x8880, RZ ;  /* 0x00008880a00b7816 */ /* 0x002fca00000000ff */
[----:B------:R-:W-:-:S07]  /*4fa0*/  IMAD R10, R11, R22, RZ ;  /* 0x000000160b0a7224 */ /* 0x000fce00078e02ff */
.L_x_198:
[----:B------:R-:W-:Y:S05]  /*4fb0*/  BSYNC B1 ;  /* 0x0000000000017941 */ /* 0x000fea0003800000 */
.L_x_197:
[----:B-1----:R-:W-:Y:S01]  /*4fc0*/  @!P3 IMAD R11, R106, R23, R10 ;  /* 0x000000176a0bb224 */ /* 0x002fe200078e020a */
[----:B------:R-:W-:Y:S04]  /*4fd0*/  BSSY B1, `(.L_x_199) ;  /* 0x0000006000017945 */ /* 0x000fe80003800000 */
[----:B------:R1:W-:Y:S01]  /*4fe0*/  @!P3 STG.E.U8 desc[UR38][R6.64+0xa0], R11 ;  /* 0x0000a00b0600b986 */ /* 0x0003e2000c101126 */
[----:B------:R-:W-:Y:S05]  /*4ff0*/  @P5 BRA `(.L_x_200) ;  /* 0x00000000000c5947 */ /* 0x000fea0003800000 */
[----:B------:R-:W1:Y:S02]  /*5000*/  LDG.E.U8 R160, desc[UR38][R8.64+0xa1] ;  /* 0x0000a12608a07981 */ /* 0x000e64000c1e1100 */
[----:B-1----:R-:W-:-:S05]  /*5010*/  PRMT R11, R160, 0x8880, RZ ;  /* 0x00008880a00b7816 */ /* 0x002fca00000000ff */
[----:B------:R-:W-:-:S07]  /*5020*/  IMAD R10, R11, R22, RZ ;  /* 0x000000160b0a7224 */ /* 0x000fce00078e02ff */
.L_x_200:
[----:B------:R-:W-:Y:S05]  /*5030*/  BSYNC B1 ;  /* 0x0000000000017941 */ /* 0x000fea0003800000 */
.L_x_199:
[----:B------:R-:W-:Y:S01]  /*5040*/  @!P5 IMAD R107, R107, R23, R10 ;  /* 0x000000176b6bd224 */ /* 0x000fe200078e020a */
[----:B------:R-:W-:Y:S04]  /*5050*/  BSSY B1, `(.L_x_201) ;  /* 0x0000006000017945 */ /* 0x000fe80003800000 */
[----:B------:R0:W-:Y:S01]  /*5060*/  @!P5 STG.E.U8 desc[UR38][R6.64+0xa1], R107 ;  /* 0x0000a16b0600d986 */ /* 0x0001e2000c101126 */
[----:B------:R-:W-:Y:S05]  /*5070*/  @P6 BRA `(.L_x_202) ;  /* 0x00000000000c6947 */ /* 0x000fea0003800000 */
[----:B------:R-:W1:Y:S02]  /*5080*/  LDG.E.U8 R160, desc[UR38][R2.64+0xa8] ;  /* 0x0000a82602a07981 */ /* 0x000e64000c1e1100 */
[----:B-1----:R-:W-:-:S05]  /*5090*/  PRMT R11, R160, 0x8880, RZ ;  /* 0x00008880a00b7816 */ /* 0x002fca00000000ff */
[----:B------:R-:W-:-:S07]  /*50a0*/  IMAD R10, R11, R22, RZ ;  /* 0x000000160b0a7224 */ /* 0x000fce00078e02ff */
.L_x_202:
[----:B------:R-:W-:Y:S05]  /*50b0*/  BSYNC B1 ;  /* 0x0000000000017941 */ /* 0x000fea0003800000 */
.L_x_201:
[----:B-1----:R-:W-:Y:S01]  /*50c0*/  @!P6 IMAD R11, R108, R23, R10 ;  /* 0x000000176c0be224 */ /* 0x002fe200078e020a */
[----:B------:R-:W-:Y:S04]  /*50d0*/  BSSY B1, `(.L_x_203) ;  /* 0x0000006000017945 */ /* 0x000fe80003800000 */
[----:B------:R1:W-:Y:S01]  /*50e0*/  @!P6 STG.E.U8 desc[UR38][R4.64+0xa8], R11 ;  /* 0x0000a80b0400e986 */ /* 0x0003e2000c101126 */
[----:B------:R-:W-:Y:S05]  /*50f0*/  @P2 BRA `(.L_x_204) ;  /* 0x00000000000c2947 */ /* 0x000fea0003800000 */
[----:B------:R-:W1:Y:S02]  /*5100*/  LDG.E.U8 R160, desc[UR38][R2.64+0xa9] ;  /* 0x0000a92602a07981 */ /* 0x000e64000c1e1100 */
[----:B-1----:R-:W-:-:S05]  /*5110*/  PRMT R11, R160, 0x8880, RZ ;  /* 0x00008880a00b7816 */ /* 0x002fca00000000ff */
[----:B------:R-:W-:-:S07]  /*5120*/  IMAD R10, R11, R22, RZ ;  /* 0x000000160b0a7224 */ /* 0x000fce00078e02ff */
.L_x_204:
[----:B------:R-:W-:Y:S05]  /*5130*/  BSYNC B1 ;  /* 0x0000000000017941 */ /* 0x000fea0003800000 */
.L_x_203:
        /* <DEDUP_REMOVED lines=12> */
.L_x_206:
[----:B------:R-:W-:Y:S05]  /*5200*/  BSYNC B1 ;  /* 0x0000000000017941 */ /* 0x000fea0003800000 */
.L_x_205:
[----:B-1----:R-:W-:Y:S01]  /*5210*/  @!P4 IMAD R11, R110, R23, R10 ;  /* 0x000000176e0bc224 */ /* 0x002fe200078e020a */
[----:B------:R-:W-:Y:S04]  /*5220*/  BSSY B1, `(.L_x_207) ;  /* 0x0000006000017945 */ /* 0x000fe80003800000 */
[----:B------:R1:W-:Y:S01]  /*5230*/  @!P4 STG.E.U8 desc[UR38][R6.64+0xa8], R11 ;  /* 0x0000a80b0600c986 */ /* 0x0003e2000c101126 */
[----:B------:R-:W-:Y:S05]  /*5240*/  @P3 BRA `(.L_x_208) ;  /* 0x00000000000c3947 */ /* 0x000fea0003800000 */
[----:B------:R-:W1:Y:S02]  /*5250*/  LDG.E.U8 R160, desc[UR38][R8.64+0xa9] ;  /* 0x0000a92608a07981 */ /* 0x000e64000c1e1100 */
[----:B-1----:R-:W-:-:S05]  /*5260*/  PRMT R11, R160, 0x8880, RZ ;  /* 0x00008880a00b7816 */ /* 0x002fca00000000ff */
[----:B------:R-:W-:-:S07]  /*5270*/  IMAD R10, R11, R22, RZ ;  /* 0x000000160b0a7224 */ /* 0x000fce00078e02ff */
.L_x_208:
[----:B------:R-:W-:Y:S05]  /*5280*/  BSYNC B1 ;  /* 0x0000000000017941 */ /* 0x000fea0003800000 */
.L_x_207:
[----:B------:R-:W-:Y:S01]  /*5290*/  @!P3 IMAD R111, R111, R23, R10 ;  /* 0x000000176f6fb224 */ /* 0x000fe200078e020a */
[----:B------:R-:W-:Y:S04]  /*52a0*/  BSSY B1, `(.L_x_209) ;  /* 0x0000006000017945 */ /* 0x000fe80003800000 */
[----:B------:R0:W-:Y:S01]  /*52b0*/  @!P3 STG.E.U8 desc[UR38][R6.64+0xa9], R111 ;  /* 0x0000a96f0600b986 */ /* 0x0001e2000c101126 */
[----:B------:R-:W-:Y:S05]  /*52c0*/  @P5 BRA `(.L_x_210) ;  /* 0x00000000000c5947 */ /* 0x000fea0003800000 */
[----:B------:R-:W1:Y:S02]  /*52d0*/  LDG.E.U8 R160, desc[UR38][R2.64+0xb0] ;  /* 0x0000b02602a07981 */ /* 0x000e64000c1e1100 */
[----:B-1----:R-:W-:-:S05]  /*52e0*/  PRMT R11, R160, 0x8880, RZ ;  /* 0x00008880a00b7816 */ /* 0x002fca00000000ff */
[----:B------:R-:W-:-:S07]  /*52f0*/  IMAD R10, R11, R22, RZ ;  /* 0x000000160b0a7224 */ /* 0x000fce00078e02ff */
.L_x_210:
[----:B------:R-:W-:Y:S05]  /*5300*/  BSYNC B1 ;  /* 0x0000000000017941 */ /* 0x000fea0003800000 */
.L_x_209:
[----:B-1----:R-:W-:Y:S01]  /*5310*/  @!P5 IMAD R11, R112, R23, R10 ;  /* 0x00000017700bd224 */ /* 0x002fe200078e020a */
[----:B------:R-:W-:Y:S04]  /*5320*/  BSSY B1, `(.L_x_211) ;  /* 0x0000006000017945 */ /* 0x000fe80003800000 */
[----:B------:R1:W-:Y:S01]  /*5330*/  @!P5 STG.E.U8 desc[UR38][R4.64+0xb0], R11 ;  /* 0x0000b00b0400d986 */ /* 0x0003e2000c101126 */
[----:B------:R-:W-:Y:S05]  /*5340*/  @P6 BRA `(.L_x_212) ;  /* 0x00000000000c6947 */ /* 0x000fea0003800000 */
[----:B------:R-:W1:Y:S02]  /*5350*/  LDG.E.U8 R160, desc[UR38][R2.64+0xb1] ;  /* 0x0000b12602a07981 */ /* 0x000e64000c1e1100 */
[----:B-1----:R-:W-:-:S05]  /*5360*/  PRMT R11, R160, 0x8880, RZ ;  /* 0x00008880a00b7816 */ /* 0x002fca00000000ff */
[----:B------:R-:W-:-:S07]  /*5370*/  IMAD R10, R11, R22, RZ ;  /* 0x000000160b0a7224 */ /* 0x000fce00078e02ff */
.L_x_212:
[----:B------:R-:W-:Y:S05]  /*5380*/  BSYNC B1 ;  /* 0x0000000000017941 */ /* 0x000fea0003800000 */
.L_x_211:
[----:B------:R-:W-:Y:S01]  /*5390*/  @!P6 IMAD R113, R113, R23, R10 ;  /* 0x000000177171e224 */ /* 0x000fe200078e020a */
[----:B------:R-:W-:Y:S04]  /*53a0*/  BSSY B1, `(.L_x_213) ;  /* 0x0000006000017945 */ /* 0x000fe80003800000 */
[----:B------:R0:W-:Y:S01]  /*53b0*/  @!P6 STG.E.U8 desc[UR38][R4.64+0xb1], R113 ;  /* 0x0000b1710400e986 */ /* 0x0001e2000c101126 */
[----:B------:R-:W-:Y:S05]  /*53c0*/  @P2 BRA `(.L_x_214) ;  /* 0x00000000000c2947 */ /* 0x000fea0003800000 */
[----:B------:R-:W1:Y:S02]  /*53d0*/  LDG.E.U8 R160, desc[UR38][R8.64+0xb0] ;  /* 0x0000b02608a07981 */ /* 0x000e64000c1e1100 */
[----:B-1----:R-:W-:-:S05]  /*53e0*/  PRMT R11, R160, 0x8880, RZ ;  /* 0x00008880a00b7816 */ /* 0x002fca00000000ff */
[----:B------:R-:W-:-:S07]  /*53f0*/  IMAD R10, R11, R22, RZ ;  /* 0x000000160b0a7224 */ /* 0x000fce00078e02ff */
.L_x_214:
[----:B------:R-:W-:Y:S05]  /*5400*/  BSYNC B1 ;  /* 0x0000000000017941 */ /* 0x000fea0003800000 */
.L_x_213:
        /* <DEDUP_REMOVED lines=12> */
.L_x_216:
[----:B------:R-:W-:Y:S05]  /*54d0*/  BSYNC B1 ;  /* 0x0000000000017941 */ /* 0x000fea0003800000 */
.L_x_215:
[----:B------:R-:W-:Y:S01]  /*54e0*/  @!P4 IMAD R115, R115, R23, R10 ;  /* 0x000000177373c224 */ /* 0x000fe200078e020a */
[----:B------:R-:W-:Y:S04]  /*54f0*/  BSSY B1, `(.L_x_217) ;  /* 0x0000006000017945 */ /* 0x000fe80003800000 */
[----:B------:R0:W-:Y:S01]  /*5500*/  @!P4 STG.E.U8 desc[UR38][R6.64+0xb1], R115 ;  /* 0x0000b1730600c986 */ /* 0x0001e2000c101126 */
[----:B------:R-:W-:Y:S05]  /*5510*/  @P3 BRA `(.L_x_218) ;  /* 0x00000000000c3947 */ /* 0x000fea0003800000 */
[----:B------:R-:W1:Y:S02]  /*5520*/  LDG.E.U8 R160, desc[UR38][R2.64+0xb8] ;  /* 0x0000b82602a07981 */ /* 0x000e64000c1e1100 */
[----:B-1----:R-:W-:-:S05]  /*5530*/  PRMT R11, R160, 0x8880, RZ ;  /* 0x00008880a00b7816 */ /* 0x002fca00000000ff */
[----:B------:R-:W-:-:S07]  /*5540*/  IMAD R10, R11, R22, RZ ;  /* 0x000000160b0a7224 */ /* 0x000fce00078e02ff */
.L_x_218:
[----:B------:R-:W-:Y:S05]  /*5550*/  BSYNC B1 ;  /* 0x0000000000017941 */ /* 0x000fea0003800000 */
.L_x_217:
[----:B-1----:R-:W-:Y:S01]  /*5560*/  @!P3 IMAD R11, R116, R23, R10 ;  /* 0x00000017740bb224 */ /* 0x002fe200078e020a */
[----:B------:R-:W-:Y:S04]  /*5570*/  BSSY B1, `(.L_x_219) ;  /* 0x0000006000017945 */ /* 0x000fe80003800000 */
[----:B------:R1:W-:Y:S01]  /*5580*/  @!P3 STG.E.U8 desc[UR38][R4.64+0xb8], R11 ;  /* 0x0000b80b0400b986 */ /* 0x0003e2000c101126 */
[----:B------:R-:W-:Y:S05]  /*5590*/  @P5 BRA `(.L_x_220) ;  /* 0x00000000000c5947 */ /* 0x000fea0003800000 */
[----:B------:R-:W1:Y:S02]  /*55a0*/  LDG.E.U8 R160, desc[UR38][R2.64+0xb9] ;  /* 0x0000b92602a07981 */ /* 0x000e64000c1e1100 */
[----:B-1----:R-:W-:-:S05]  /*55b0*/  PRMT R11, R160, 0x8880, RZ ;  /* 0x00008880a00b7816 */ /* 0x002fca00000000ff */
[----:B------:R-:W-:-:S07]  /*55c0*/  IMAD R10, R11, R22, RZ ;  /* 0x000000160b0a7224 */ /* 0x000fce00078e02ff */
.L_x_220:
[----:B------:R-:W-:Y:S05]  /*55d0*/  BSYNC B1 ;  /* 0x0000000000017941 */ /* 0x000fea0003800000 */
.L_x_219:
[----:B------:R-:W-:Y:S01]  /*55e0*/  @!P5 IMAD R117, R117, R23, R10 ;  /* 0x000000177575d224 */ /* 0x000fe200078e020a */
[----:B------:R-:W-:Y:S04]  /*55f0*/  BSSY B1, `(.L_x_221) ;  /* 0x0000006000017945 */ /* 0x000fe80003800000 */
[----:B------:R0:W-:Y:S01]  /*5600*/  @!P5 STG.E.U8 desc[UR38][R4.64+0xb9], R117 ;  /* 0x0000b9750400d986 */ /* 0x0001e2000c101126 */
[----:B------:R-:W-:Y:S05]  /*5610*/  @P6 BRA `(.L_x_222) ;  /* 0x00000000000c6947 */ /* 0x000fea0003800000 */
[----:B------:R-:W1:Y:S02]  /*5620*/  LDG.E.U8 R160, desc[UR38][R8.64+0xb8] ;  /* 0x0000b82608a07981 */ /* 0x000e64000c1e1100 */
[----:B-1----:R-:W-:-:S05]  /*5630*/  PRMT R11, R160, 0x8880, RZ ;  /* 0x00008880a00b7816 */ /* 0x002fca00000000ff */
[----:B------:R-:W-:-:S07]  /*5640*/  IMAD R10, R11, R22, RZ ;  /* 0x000000160b0a7224 */ /* 0x000fce00078e02ff */
.L_x_222:
[----:B------:R-:W-:Y:S05]  /*5650*/  BSYNC B1 ;  /* 0x0000000000017941 */ /* 0x000fea0003800000 */
.L_x_221:
[----:B-1----:R-:W-:Y:S01]  /*5660*/  @!P6 IMAD R11, R118, R23, R10 ;  /* 0x00000017760be224 */ /* 0x002fe200078e020a */
[----:B------:R-:W-:Y:S04]  /*5670*/  BSSY B1, `(.L_x_223) ;  /* 0x0000006000017945 */ /* 0x000fe80003800000 */
[----:B------:R1:W-:Y:S01]  /*5680*/  @!P6 STG.E.U8 desc[UR38][R6.64+0xb8], R11 ;  /* 0x0000b80b0600e986 */ /* 0x0003e2000c101126 */
[----:B------:R-:W-:Y:S05]  /*5690*/  @P2 BRA `(.L_x_224) ;  /* 0x00000000000c2947 */ /* 0x000fea0003800000 */
[----:B------:R-:W1:Y:S02]  /*56a0*/  LDG.E.U8 R160, desc[UR38][R8.64+0xb9] ;  /* 0x0000b92608a07981 */ /* 0x000e64000c1e1100 */
[----:B-1----:R-:W-:-:S05]  /*56b0*/  PRMT R11, R160, 0x8880, RZ ;  /* 0x00008880a00b7816 */ /* 0x002fca00000000ff */
[----:B------:R-:W-:-:S07]  /*56c0*/  IMAD R10, R11, R22, RZ ;  /* 0x000000160b0a7224 */ /* 0x000fce00078e02ff */
.L_x_224:
[----:B------:R-:W-:Y:S05]  /*56d0*/  BSYNC B1 ;  /* 0x0000000000017941 */ /* 0x000fea0003800000 */
.L_x_223:
        /* <DEDUP_REMOVED lines=12> */
.L_x_226:
[----:B------:R-:W-:Y:S05]  /*57a0*/  BSYNC B1 ;  /* 0x0000000000017941 */ /* 0x000fea0003800000 */
.L_x_225:
[----:B-1----:R-:W-:Y:S01]  /*57b0*/  @!P4 IMAD R11, R120, R23, R10 ;  /* 0x00000017780bc224 */ /* 0x002fe200078e020a */
[----:B------:R-:W-:Y:S04]  /*57c0*/  BSSY B1, `(.L_x_227) ;  /* 0x0000006000017945 */ /* 0x000fe80003800000 */
[----:B------:R1:W-:Y:S01]  /*57d0*/  @!P4 STG.E.U8 desc[UR38][R4.64+0xc0], R11 ;  /* 0x0000c00b0400c986 */ /* 0x0003e2000c101126 */
[----:B------:R-:W-:Y:S05]  /*57e0*/  @P3 BRA `(.L_x_228) ;  /* 0x00000000000c3947 */ /* 0x000fea0003800000 */
[----:B------:R-:W1:Y:S02]  /*57f0*/  LDG.E.U8 R160, desc[UR38][R2.64+0xc1] ;  /* 0x0000c12602a07981 */ /* 0x000e64000c1e1100 */
[----:B-1----:R-:W-:-:S05]  /*5800*/  PRMT R11, R160, 0x8880, RZ ;  /* 0x00008880a00b7816 */ /* 0x002fca00000000ff */
[----:B------:R-:W-:-:S07]  /*5810*/  IMAD R10, R11, R22, RZ ;  /* 0x000000160b0a7224 */ /* 0x000fce00078e02ff */
.L_x_228:
[----:B------:R-:W-:Y:S05]  /*5820*/  BSYNC B1 ;  /* 0x0000000000017941 */ /* 0x000fea0003800000 */
.L_x_227:
[----:B------:R-:W-:Y:S01]  /*5830*/  @!P3 IMAD R121, R121, R23, R10 ;  /* 0x000000177979b224 */ /* 0x000fe200078e020a */
[----:B------:R-:W-:Y:S04]  /*5840*/  BSSY B1, `(.L_x_229) ;  /* 0x0000006000017945 */ /* 0x000fe80003800000 */
[----:B------:R0:W-:Y:S01]  /*5850*/  @!P3 STG.E.U8 desc[UR38][R4.64+0xc1], R121 ;  /* 0x0000c1790400b986 */ /* 0x0001e2000c101126 */
[----:B------:R-:W-:Y:S05]  /*5860*/  @P5 BRA `(.L_x_230) ;  /* 0x00000000000c5947 */ /* 0x000fea0003800000 */
[----:B------:R-:W1:Y:S02]  /*5870*/  LDG.E.U8 R160, desc[UR38][R8.64+0xc0] ;  /* 0x0000c02608a07981 */ /* 0x000e64000c1e1100 */
[----:B-1----:R-:W-:-:S05]  /*5880*/  PRMT R11, R160, 0x8880, RZ ;  /* 0x00008880a00b7816 */ /* 0x002fca00000000ff */
[----:B------:R-:W-:-:S07]  /*5890*/  IMAD R10, R11, R22, RZ ;  /* 0x000000160b0a7224 */ /* 0x000fce00078e02ff */
.L_x_230:
[----:B------:R-:W-:Y:S05]  /*58a0*/  BSYNC B1 ;  /* 0x0000000000017941 */ /* 0x000fea0003800000 */
.L_x_229:
[----:B-1----:R-:W-:Y:S01]  /*58b0*/  @!P5 IMAD R11, R122, R23, R10 ;  /* 0x000000177a0bd224 */ /* 0x002fe200078e020a */
[----:B------:R-:W-:Y:S04]  /*58c0*/  BSSY B1, `(.L_x_231) ;  /* 0x0000006000017945 */ /* 0x000fe80003800000 */
[----:B------:R1:W-:Y:S01]  /*58d0*/  @!P5 STG.E.U8 desc[UR38][R6.64+0xc0], R11 ;  /* 0x0000c00b0600d986 */ /* 0x0003e2000c101126 */
[----:B------:R-:W-:Y:S05]  /*58e0*/  @P6 BRA `(.L_x_232) ;  /* 0x00000000000c6947 */ /* 0x000fea0003800000 */
[----:B------:R-:W1:Y:S02]  /*58f0*/  LDG.E.U8 R160, desc[UR38][R8.64+0xc1] ;  /* 0x0000c12608a07981 */ /* 0x000e64000c1e1100 */
[----:B-1----:R-:W-:-:S05]  /*5900*/  PRMT R11, R160, 0x8880, RZ ;  /* 0x00008880a00b7816 */ /* 0x002fca00000000ff */
[----:B------:R-:W-:-:S07]  /*5910*/  IMAD R10, R11, R22, RZ ;  /* 0x000000160b0a7224 */ /* 0x000fce00078e02ff */
.L_x_232:
[----:B------:R-:W-:Y:S05]  /*5920*/  BSYNC B1 ;  /* 0x0000000000017941 */ /* 0x000fea0003800000 */
.L_x_231:
[----:B------:R-:W-:Y:S01]  /*5930*/  @!P6 IMAD R123, R123, R23, R10 ;  /* 0x000000177b7be224 */ /* 0x000fe200078e020a */
[----:B------:R-:W-:Y:S04]  /*5940*/  BSSY B1, `(.L_x_233) ;  /* 0x0000006000017945 */ /* 0x000fe80003800000 */
[----:B------:R0:W-:Y:S01]  /*5950*/  @!P6 STG.E.U8 desc[UR38][R6.64+0xc1], R123 ;  /* 0x0000c17b0600e986 */ /* 0x0001e2000c101126 */
[----:B------:R-:W-:Y:S05]  /*5960*/  @P2 BRA `(.L_x_234) ;  /* 0x00000000000c2947 */ /* 0x000fea0003800000 */
[----:B------:R-:W1:Y:S02]  /*5970*/  LDG.E.U8 R160, desc[UR38][R2.64+0xc8] ;  /* 0x0000c82602a07981 */ /* 0x000e64000c1e1100 */
[----:B-1----:R-:W-:-:S05]  /*5980*/  PRMT R11, R160, 0x8880, RZ ;  /* 0x00008880a00b7816 */ /* 0x002fca00000000ff */
[----:B------:R-:W-:-:S07]  /*5990*/  IMAD R10, R11, R22, RZ ;  /* 0x000000160b0a7224 */ /* 0x000fce00078e02ff */
.L_x_234:
[----:B------:R-:W-:Y:S05]  /*59a0*/  BSYNC B1 ;  /* 0x0000000000017941 */ /* 0x000fea0003800000 */
.L_x_233:
        /* <DEDUP_REMOVED lines=12> */
.L_x_236:
[----:B------:R-:W-:Y:S05]  /*5a70*/  BSYNC B1 ;  /* 0x0000000000017941 */ /* 0x000fea0003800000 */
.L_x_235:
[----:B------:R-:W-:Y:S01]  /*5a80*/  @!P4 IMAD R125, R125, R23, R10 ;  /* 0x000000177d7dc224 */ /* 0x000fe200078e020a */
[----:B------:R-:W-:Y:S04]  /*5a90*/  BSSY B1, `(.L_x_237) ;  /* 0x0000006000017945 */ /* 0x000fe80003800000 */
[----:B------:R0:W-:Y:S01]  /*5aa0*/  @!P4 STG.E.U8 desc[UR38][R4.64+0xc9], R125 ;  /* 0x0000c97d0400c986 */ /* 0x0001e2000c101126 */
[----:B------:R-:W-:Y:S05]  /*5ab0*/  @P3 BRA `(.L_x_238) ;  /* 0x00000000000c3947 */ /* 0x000fea0003800000 */
[----:B------:R-:W1:Y:S02]  /*5ac0*/  LDG.E.U8 R160, desc[UR38][R8.64+0xc8] ;  /* 0x0000c82608a07981 */ /* 0x000e64000c1e1100 */
[----:B-1----:R-:W-:-:S05]  /*5ad0*/  PRMT R11, R160, 0x8880, RZ ;  /* 0x00008880a00b7816 */ /* 0x002fca00000000ff */
[----:B------:R-:W-:-:S07]  /*5ae0*/  IMAD R10, R11, R22, RZ ;  /* 0x000000160b0a7224 */ /* 0x000fce00078e02ff */
.L_x_238:
[----:B------:R-:W-:Y:S05]  /*5af0*/  BSYNC B1 ;  /* 0x0000000000017941 */ /* 0x000fea0003800000 */
.L_x_237:
[----:B-1----:R-:W-:Y:S01]  /*5b00*/  @!P3 IMAD R11, R126, R23, R10 ;  /* 0x000000177e0bb224 */ /* 0x002fe200078e020a */
[----:B------:R-:W-:Y:S04]  /*5b10*/  BSSY B1, `(.L_x_239) ;  /* 0x0000006000017945 */ /* 0x000fe80003800000 */
[----:B------:R1:W-:Y:S01]  /*5b20*/  @!P3 STG.E.U8 desc[UR38][R6.64+0xc8], R11 ;  /* 0x0000c80b0600b986 */ /* 0x0003e2000c101126 */
[----:B------:R-:W-:Y:S05]  /*5b30*/  @P5 BRA `(.L_x_240) ;  /* 0x00000000000c5947 */ /* 0x000fea0003800000 */
[----:B------:R-:W1:Y:S02]  /*5b40*/  LDG.E.U8 R160, desc[UR38][R8.64+0xc9] ;  /* 0x0000c92608a07981 */ /* 0x000e64000c1e1100 */
[----:B-1----:R-:W-:-:S05]  /*5b50*/  PRMT R11, R160, 0x8880, RZ ;  /* 0x00008880a00b7816 */ /* 0x002fca00000000ff */
[----:B------:R-:W-:-:S07]  /*5b60*/  IMAD R10, R11, R22, RZ ;  /* 0x000000160b0a7224 */ /* 0x000fce00078e02ff */
.L_x_240:
[----:B------:R-:W-:Y:S05]  /*5b70*/  BSYNC B1 ;  /* 0x0000000000017941 */ /* 0x000fea0003800000 */
.L_x_239:
[----:B------:R-:W-:Y:S01]  /*5b80*/  @!P5 IMAD R127, R127, R23, R10 ;  /* 0x000000177f7fd224 */ /* 0x000fe200078e020a */
[----:B------:R-:W-:Y:S04]  /*5b90*/  BSSY B1, `(.L_x_241) ;  /* 0x0000006000017945 */ /* 0x000fe80003800000 */
[----:B------:R0:W-:Y:S01]  /*5ba0*/  @!P5 STG.E.U8 desc[UR38][R6.64+0xc9], R127 ;  /* 0x0000c97f0600d986 */ /* 0x0001e2000c101126 */
[----:B------:R-:W-:Y:S05]  /*5bb0*/  @P6 BRA `(.L_x_242) ;  /* 0x00000000000c6947 */ /* 0x000fea0003800000 */
[----:B------:R-:W1:Y:S02]  /*5bc0*/  LDG.E.U8 R160, desc[UR38][R2.64+0xd0] ;  /* 0x0000d02602a07981 */ /* 0x000e64000c1e1100 */
[----:B-1----:R-:W-:-:S05]  /*5bd0*/  PRMT R11, R160, 0x8880, RZ ;  /* 0x00008880a00b7816 */ /* 0x002fca00000000ff */
[----:B------:R-:W-:-:S07]  /*5be0*/  IMAD R10, R11, R22, RZ ;  /* 0x000000160b0a7224 */ /* 0x000fce00078e02ff */
.L_x_242:
[----:B------:R-:W-:Y:S05]  /*5bf0*/  BSYNC B1 ;  /* 0x0000000000017941 */ /* 0x000fea0003800000 */
.L_x_241:
[----:B-1----:R-:W-:Y:S01]  /*5c00*/  @!P6 IMAD R11, R128, R23, R10 ;  /* 0x00000017800be224 */ /* 0x002fe200078e020a */
[----:B------:R-:W-:Y:S04]  /*5c10*/  BSSY B1, `(.L_x_243) ;  /* 0x0000006000017945 */ /* 0x000fe80003800000 */
[----:B------:R1:W-:Y:S01]  /*5c20*/  @!P6 STG.E.U8 desc[UR38][R4.64+0xd0], R11 ;  /* 0x0000d00b0400e986 */ /* 0x0003e2000c101126 */
[----:B------:R-:W-:Y:S05]  /*5c30*/  @P2 BRA `(.L_x_244) ;  /* 0x00000000000c2947 */ /* 0x000fea0003800000 */
[----:B------:R-:W1:Y:S02]  /*5c40*/  LDG.E.U8 R160, desc[UR38][R2.64+0xd1] ;  /* 0x0000d12602a07981 */ /* 0x000e64000c1e1100 */
[----:B-1----:R-:W-:-:S05]  /*5c50*/  PRMT R11, R160, 0x8880, RZ ;  /* 0x00008880a00b7816 */ /* 0x002fca00000000ff */
[----:B------:R-:W-:-:S07]  /*5c60*/  IMAD R10, R11, R22, RZ ;  /* 0x000000160b0a7224 */ /* 0x000fce00078e02ff */
.L_x_244:
[----:B------:R-:W-:Y:S05]  /*5c70*/  BSYNC B1 ;  /* 0x0000000000017941 */ /* 0x000fea0003800000 */
.L_x_243:
        /* <DEDUP_REMOVED lines=12> */
.L_x_246:
[----:B------:R-:W-:Y:S05]  /*5d40*/  BSYNC B1 ;  /* 0x0000000000017941 */ /* 0x000fea0003800000 */
.L_x_245:
[----:B-1----:R-:W-:Y:S01]  /*5d50*/  @!P4 IMAD R11, R130, R23, R10 ;  /* 0x00000017820bc224 */ /* 0x002fe200078e020a */
[----:B------:R-:W-:Y:S04]  /*5d60*/  BSSY B1, `(.L_x_247) ;  /* 0x0000006000017945 */ /* 0x000fe80003800000 */
[----:B------:R1:W-:Y:S01]  /*5d70*/  @!P4 STG.E.U8 desc[UR38][R6.64+0xd0], R11 ;  /* 0x0000d00b0600c986 */ /* 0x0003e2000c101126 */
[----:B------:R-:W-:Y:S05]  /*5d80*/  @P3 BRA `(.L_x_248) ;  /* 0x00000000000c3947 */ /* 0x000fea0003800000 */
[----:B------:R-:W1:Y:S02]  /*5d90*/  LDG.E.U8 R160, desc[UR38][R8.64+0xd1] ;  /* 0x0000d12608a07981 */ /* 0x000e64000c1e1100 */
[----:B-1----:R-:W-:-:S05]  /*5da0*/  PRMT R11, R160, 0x8880, RZ ;  /* 0x00008880a00b7816 */ /* 0x002fca00000000ff */
[----:B------:R-:W-:-:S07]  /*5db0*/  IMAD R10, R11, R22, RZ ;  /* 0x000000160b0a7224 */ /* 0x000fce00078e02ff */
.L_x_248:
[----:B------:R-:W-:Y:S05]  /*5dc0*/  BSYNC B1 ;  /* 0x0000000000017941 */ /* 0x000fea0003800000 */
.L_x_247:
[----:B------:R-:W-:Y:S01]  /*5dd0*/  @!P3 IMAD R131, R131, R23, R10 ;  /* 0x000000178383b224 */ /* 0x000fe200078e020a */
[----:B------:R-:W-:Y:S04]  /*5de0*/  BSSY B1, `(.L_x_249) ;  /* 0x0000006000017945 */ /* 0x000fe80003800000 */
[----:B------:R0:W-:Y:S01]  /*5df0*/  @!P3 STG.E.U8 desc[UR38][R6.64+0xd1], R131 ;  /* 0x0000d1830600b986 */ /* 0x0001e2000c101126 */
[----:B------:R-:W-:Y:S05]  /*5e00*/  @P5 BRA `(.L_x_250) ;  /* 0x00000000000c5947 */ /* 0x000fea0003800000 */
[----:B------:R-:W1:Y:S02]  /*5e10*/  LDG.E.U8 R160, desc[UR38][R2.64+0xd8] ;  /* 0x0000d82602a07981 */ /* 0x000e64000c1e1100 */
[----:B-1----:R-:W-:-:S05]  /*5e20*/  PRMT R11, R160, 0x8880, RZ ;  /* 0x00008880a00b7816 */ /* 0x002fca00000000ff */
[----:B------:R-:W-:-:S07]  /*5e30*/  IMAD R10, R11, R22, RZ ;  /* 0x000000160b0a7224 */ /* 0x000fce00078e02ff */
.L_x_250:
[----:B------:R-:W-:Y:S05]  /*5e40*/  BSYNC B1 ;  /* 0x0000000000017941 */ /* 0x000fea0003800000 */
.L_x_249:
[----:B-1----:R-:W-:Y:S01]  /*5e50*/  @!P5 IMAD R11, R132, R23, R10 ;  /* 0x00000017840bd224 */ /* 0x002fe200078e020a */
[----:B------:R-:W-:Y:S04]  /*5e60*/  BSSY B1, `(.L_x_251) ;  /* 0x0000006000017945 */ /* 0x000fe80003800000 */
[----:B------:R1:W-:Y:S01]  /*5e70*/  @!P5 STG.E.U8 desc[UR38][R4.64+0xd8], R11 ;  /* 0x0000d80b0400d986 */ /* 0x0003e2000c101126 */
[----:B------:R-:W-:Y:S05]  /*5e80*/  @P6 BRA `(.L_x_252) ;  /* 0x00000000000c6947 */ /* 0x000fea0003800000 */
[----:B------:R-:W1:Y:S02]  /*5e90*/  LDG.E.U8 R160, desc[UR38][R2.64+0xd9] ;  /* 0x0000d92602a07981 */ /* 0x000e64000c1e1100 */
[----:B-1----:R-:W-:-:S05]  /*5ea0*/  PRMT R11, R160, 0x8880, RZ ;  /* 0x00008880a00b7816 */ /* 0x002fca00000000ff */
[----:B------:R-:W-:-:S07]  /*5eb0*/  IMAD R10, R11, R22, RZ ;  /* 0x000000160b0a7224 */ /* 0x000fce00078e02ff */
.L_x_252:
[----:B------:R-:W-:Y:S05]  /*5ec0*/  BSYNC B1 ;  /* 0x0000000000017941 */ /* 0x000fea0003800000 */
.L_x_251:
[----:B------:R-:W-:Y:S01]  /*5ed0*/  @!P6 IMAD R133, R133, R23, R10 ;  /* 0x000000178585e224 */ /* 0x000fe200078e020a */
[----:B------:R-:W-:Y:S04]  /*5ee0*/  BSSY B1, `(.L_x_253) ;  /* 0x0000006000017945 */ /* 0x000fe80003800000 */
[----:B------:R0:W-:Y:S01]  /*5ef0*/  @!P6 STG.E.U8 desc[UR38][R4.64+0xd9], R133 ;  /* 0x0000d9850400e986 */ /* 0x0001e2000c101126 */
[----:B------:R-:W-:Y:S05]  /*5f00*/  @P2 BRA `(.L_x_254) ;  /* 0x00000000000c2947 */ /* 0x000fea0003800000 */
[----:B------:R-:W1:Y:S02]  /*5f10*/  LDG.E.U8 R160, desc[UR38][R8.64+0xd8] ;  /* 0x0000d82608a07981 */ /* 0x000e64000c1e1100 */
[----:B-1----:R-:W-:-:S05]  /*5f20*/  PRMT R11, R160, 0x8880, RZ ;  /* 0x00008880a00b7816 */ /* 0x002fca00000000ff */
[----:B------:R-:W-:-:S07]  /*5f30*/  IMAD R10, R11, R22, RZ ;  /* 0x000000160b0a7224 */ /* 0x000fce00078e02ff */
.L_x_254:
[----:B------:R-:W-:Y:S05]  /*5f40*/  BSYNC B1 ;  /* 0x0000000000017941 */ /* 0x000fea0003800000 */
.L_x_253:
        /* <DEDUP_REMOVED lines=12> */
.L_x_256:
[----:B------:R-:W-:Y:S05]  /*6010*/  BSYNC B1 ;  /* 0x0000000000017941 */ /* 0x000fea0003800000 */
.L_x_255:
[----:B------:R-:W-:Y:S01]  /*6020*/  @!P4 IMAD R135, R135, R23, R10 ;  /* 0x000000178787c224 */ /* 0x000fe200078e020a */
[----:B------:R-:W-:Y:S04]  /*6030*/  BSSY B1, `(.L_x_257) ;  /* 0x0000006000017945 */ /* 0x000fe80003800000 */
[----:B------:R0:W-:Y:S01]  /*6040*/  @!P4 STG.E.U8 desc[UR38][R6.64+0xd9], R135 ;  /* 0x0000d9870600c986 */ /* 0x0001e2000c101126 */
[----:B------:R-:W-:Y:S05]  /*6050*/  @P3 BRA `(.L_x_258) ;  /* 0x00000000000c3947 */ /* 0x000fea0003800000 */
[----:B------:R-:W1:Y:S02]  /*6060*/  LDG.E.U8 R160, desc[UR38][R2.64+0xe0] ;  /* 0x0000e02602a07981 */ /* 0x000e64000c1e1100 */
[----:B-1----:R-:W-:-:S05]  /*6070*/  PRMT R11, R160, 0x8880, RZ ;  /* 0x00008880a00b7816 */ /* 0x002fca00000000ff */
[----:B------:R-:W-:-:S07]  /*6080*/  IMAD R10, R11, R22, RZ ;  /* 0x000000160b0a7224 */ /* 0x000fce00078e02ff */
.L_x_258:
[----:B------:R-:W-:Y:S05]  /*6090*/  BSYNC B1 ;  /* 0x0000000000017941 */ /* 0x000fea0003800000 */
.L_x_257:
[----:B-1----:R-:W-:Y:S01]  /*60a0*/  @!P3 IMAD R11, R136, R23, R10 ;  /* 0x00000017880bb224 */ /* 0x002fe200078e020a */
[----:B------:R-:W-:Y:S04]  /*60b0*/  BSSY B1, `(.L_x_259) ;  /* 0x0000006000017945 */ /* 0x000fe80003800000 */
[----:B------:R1:W-:Y:S01]  /*60c0*/  @!P3 STG.E.U8 desc[UR38][R4.64+0xe0], R11 ;  /* 0x0000e00b0400b986 */ /* 0x0003e2000c101126 */
[----:B------:R-:W-:Y:S05]  /*60d0*/  @P5 BRA `(.L_x_260) ;  /* 0x00000000000c5947 */ /* 0x000fea0003800000 */
[----:B------:R-:W1:Y:S02]  /*60e0*/  LDG.E.U8 R160, desc[UR38][R2.64+0xe1] ;  /* 0x0000e12602a07981 */ /* 0x000e64000c1e1100 */
[----:B-1----:R-:W-:-:S05]  /*60f0*/  PRMT R11, R160, 0x8880, RZ ;  /* 0x00008880a00b7816 */ /* 0x002fca00000000ff */
[----:B------:R-:W-:-:S07]  /*6100*/  IMAD R10, R11, R22, RZ ;  /* 0x000000160b0a7224 */ /* 0x000fce00078e02ff */
.L_x_260:
[----:B------:R-:W-:Y:S05]  /*6110*/  BSYNC B1 ;  /* 0x0000000000017941 */ /* 0x000fea0003800000 */
.L_x_259:
[----:B------:R-:W-:Y:S01]  /*6120*/  @!P5 IMAD R137, R137, R23, R10 ;  /* 0x000000178989d224 */ /* 0x000fe200078e020a */
[----:B------:R-:W-:Y:S04]  /*6130*/  BSSY B1, `(.L_x_261) ;  /* 0x0000006000017945 */ /* 0x000fe80003800000 */
[----:B------:R0:W-:Y:S01]  /*6140*/  @!P5 STG.E.U8 desc[UR38][R4.64+0xe1], R137 ;  /* 0x0000e1890400d986 */ /* 0x0001e2000c101126 */
[----:B------:R-:W-:Y:S05]  /*6150*/  @P6 BRA `(.L_x_262) ;  /* 0x00000000000c6947 */ /* 0x000fea0003800000 */
[----:B------:R-:W1:Y:S02]  /*6160*/  LDG.E.U8 R160, desc[UR38][R8.64+0xe0] ;  /* 0x0000e02608a07981 */ /* 0x000e64000c1e1100 */
[----:B-1----:R-:W-:-:S05]  /*6170*/  PRMT R11, R160, 0x8880, RZ ;  /* 0x00008880a00b7816 */ /* 0x002fca00000000ff */
[----:B------:R-:W-:-:S07]  /*6180*/  IMAD R10, R11, R22, RZ ;  /* 0x000000160b0a7224 */ /* 0x000fce00078e02ff */
.L_x_262:
[----:B------:R-:W-:Y:S05]  /*6190*/  BSYNC B1 ;  /* 0x0000000000017941 */ /* 0x000fea0003800000 */
.L_x_261:
[----:B-1----:R-:W-:Y:S01]  /*61a0*/  @!P6 IMAD R11, R138, R23, R10 ;  /* 0x000000178a0be224 */ /* 0x002fe200078e020a */
[----:B------:R-:W-:Y:S04]  /*61b0*/  BSSY B1, `(.L_x_263) ;  /* 0x0000006000017945 */ /* 0x000fe80003800000 */
[----:B------:R1:W-:Y:S01]  /*61c0*/  @!P6 STG.E.U8 desc[UR38][R6.64+0xe0], R11 ;  /* 0x0000e00b0600e986 */ /* 0x0003e2000c101126 */
[----:B------:R-:W-:Y:S05]  /*61d0*/  @P2 BRA `(.L_x_264) ;  /* 0x00000000000c2947 */ /* 0x000fea0003800000 */
[----:B------:R-:W1:Y:S02]  /*61e0*/  LDG.E.U8 R160, desc[UR38][R8.64+0xe1] ;  /* 0x0000e12608a07981 */ /* 0x000e64000c1e1100 */
[----:B-1----:R-:W-:-:S05]  /*61f0*/  PRMT R11, R160, 0x8880, RZ ;  /* 0x00008880a00b7816 */ /* 0x002fca00000000ff */
[----:B------:R-:W-:-:S07]  /*6200*/  IMAD R10, R11, R22, RZ ;  /* 0x000000160b0a7224 */ /* 0x000fce00078e02ff */
.L_x_264:
[----:B------:R-:W-:Y:S05]  /*6210*/  BSYNC B1 ;  /* 0x0000000000017941 */ /* 0x000fea0003800000 */
.L_x_263:
        /* <DEDUP_REMOVED lines=12> */
.L_x_266:
[----:B------:R-:W-:Y:S05]  /*62e0*/  BSYNC B1 ;  /* 0x0000000000017941 */ /* 0x000fea0003800000 */
.L_x_265:
[----:B-1----:R-:W-:Y:S01]  /*62f0*/  @!P5 IMAD R11, R140, R23, R10 ;  /* 0x000000178c0bd224 */ /* 0x002fe200078e020a */
[----:B------:R-:W-:Y:S04]  /*6300*/  BSSY B1, `(.L_x_267) ;  /* 0x0000006000017945 */ /* 0x000fe80003800000 */
[----:B------:R1:W-:Y:S01]  /*6310*/  @!P5 STG.E.U8 desc[UR38][R4.64+0xe8], R11 ;  /* 0x0000e80b0400d986 */ /* 0x0003e2000c101126 */
[----:B------:R-:W-:Y:S05]  /*6320*/  @P3 BRA `(.L_x_268) ;  /* 0x00000000000c3947 */ /* 0x000fea0003800000 */
[----:B------:R-:W1:Y:S02]  /*6330*/  LDG.E.U8 R160, desc[UR38][R2.64+0xe9] ;  /* 0x0000e92602a07981 */ /* 0x000e64000c1e1100 */
[----:B-1----:R-:W-:-:S05]  /*6340*/  PRMT R11, R160, 0x8880, RZ ;  /* 0x00008880a00b7816 */ /* 0x002fca00000000ff */
[----:B------:R-:W-:-:S07]  /*6350*/  IMAD R10, R11, R22, RZ ;  /* 0x000000160b0a7224 */ /* 0x000fce00078e02ff */
.L_x_268:
[----:B------:R-:W-:Y:S05]  /*6360*/  BSYNC B1 ;  /* 0x0000000000017941 */ /* 0x000fea0003800000 */
.L_x_267:
[----:B------:R-:W-:Y:S01]  /*6370*/  @!P3 IMAD R141, R141, R23, R10 ;  /* 0x000000178d8db224 */ /* 0x000fe200078e020a */
[----:B------:R-:W-:Y:S04]  /*6380*/  BSSY B1, `(.L_x_269) ;  /* 0x0000006000017945 */ /* 0x000fe80003800000 */
[----:B------:R0:W-:Y:S01]  /*6390*/  @!P3 STG.E.U8 desc[UR38][R4.64+0xe9], R141 ;  /* 0x0000e98d0400b986 */ /* 0x0001e2000c101126 */
[----:B------:R-:W-:Y:S05]  /*63a0*/  @P2 BRA `(.L_x_270) ;  /* 0x00000000000c2947 */ /* 0x000fea0003800000 */
[----:B------:R-:W1:Y:S02]  /*63b0*/  LDG.E.U8 R160, desc[UR38][R8.64+0xe8] ;  /* 0x0000e82608a07981 */ /* 0x000e64000c1e1100 */
[----:B-1----:R-:W-:-:S05]  /*63c0*/  PRMT R11, R160, 0x8880, RZ ;  /* 0x00008880a00b7816 */ /* 0x002fca00000000ff */
[----:B------:R-:W-:-:S07]  /*63d0*/  IMAD R10, R11, R22, RZ ;  /* 0x000000160b0a7224 */ /* 0x000fce00078e02ff */
.L_x_270:
[----:B------:R-:W-:Y:S05]  /*63e0*/  BSYNC B1 ;  /* 0x0000000000017941 */ /* 0x000fea0003800000 */
.L_x_269:
[----:B-1----:R-:W-:Y:S01]  /*63f0*/  @!P2 IMAD R11, R142, R23, R10 ;  /* 0x000000178e0ba224 */ /* 0x002fe200078e020a */
[----:B------:R-:W-:Y:S04]  /*6400*/  BSSY B1, `(.L_x_271) ;  /* 0x0000006000017945 */ /* 0x000fe80003800000 */
[----:B------:R1:W-:Y:S01]  /*6410*/  @!P2 STG.E.U8 desc[UR38][R6.64+0xe8], R11 ;  /* 0x0000e80b0600a986 */ /* 0x0003e2000c101126 */
[----:B------:R-:W-:Y:S05]  /*6420*/  @P6 BRA `(.L_x_272) ;  /* 0x00000000000c6947 */ /* 0x000fea0003800000 */
[----:B------:R-:W1:Y:S02]  /*6430*/  LDG.E.U8 R160, desc[UR38][R8.64+0xe9] ;  /* 0x0000e92608a07981 */ /* 0x000e64000c1e1100 */
[----:B-1----:R-:W-:-:S05]  /*6440*/  PRMT R11, R160, 0x8880, RZ ;  /* 0x00008880a00b7816 */ /* 0x002fca00000000ff */
[----:B------:R-:W-:-:S07]  /*6450*/  IMAD R10, R11, R22, RZ ;  /* 0x000000160b0a7224 */ /* 0x000fce00078e02ff */
.L_x_272:
[----:B------:R-:W-:Y:S05]  /*6460*/  BSYNC B1 ;  /* 0x0000000000017941 */ /* 0x000fea0003800000 */
.L_x_271:
[----:B------:R-:W-:Y:S01]  /*6470*/  @!P6 IMAD R143, R143, R23, R10 ;  /* 0x000000178f8fe224 */ /* 0x000fe200078e020a */
[----:B------:R-:W-:Y:S04]  /*6480*/  BSSY B1, `(.L_x_273) ;  /* 0x0000006000017945 */ /* 0x000fe80003800000 */
[----:B------:R0:W-:Y:S01]  /*6490*/  @!P6 STG.E.U8 desc[UR38][R6.64+0xe9], R143 ;  /* 0x0000e98f0600e986 */ /* 0x0001e2000c101126 */
[----:B------:R-:W-:Y:S05]  /*64a0*/  @P4 BRA `(.L_x_274) ;  /* 0x00000000000c4947 */ /* 0x000fea0003800000 */
[----:B------:R-:W1:Y:S02]  /*64b0*/  LDG.E.U8 R160, desc[UR38][R2.64+0xf0] ;  /* 0x0000f02602a07981 */ /* 0x000e64000c1e1100 */
[----:B-1----:R-:W-:-:S05]  /*64c0*/  PRMT R11, R160, 0x8880, RZ ;  /* 0x00008880a00b7816 */ /* 0x002fca00000000ff */
[----:B------:R-:W-:-:S07]  /*64d0*/  IMAD R10, R11, R22, RZ ;  /* 0x000000160b0a7224 */ /* 0x000fce00078e02ff */
.L_x_274:
[----:B------:R-:W-:Y:S05]  /*64e0*/  BSYNC B1 ;  /* 0x0000000000017941 */ /* 0x000fea0003800000 */
.L_x_273:
[----:B------:R-:W-:Y:S01]  /*64f0*/  ISETP.LT.OR P3, PT, R0, 0xf2, !P1 ;  /* 0x000000f20000780c */ /* 0x000fe20004f61670 */
[----:B-1----:R-:W-:Y:S01]  /*6500*/  @!P4 IMAD R11, R144, R23, R10 ;  /* 0x00000017900bc224 */ /* 0x002fe200078e020a */
[----:B------:R-:W-:Y:S01]  /*6510*/  BSSY B1, `(.L_x_275) ;  /* 0x000000b000017945 */ /* 0x000fe20003800000 */
[C---:B------:R-:W-:Y:S02]  /*6520*/  ISETP.LT.OR P2, PT, R0.reuse, 0xf1, !P0 ;  /* 0x000000f10000780c */ /* 0x040fe40004741670 */
[C---:B------:R-:W-:Y:S01]  /*6530*/  ISETP.LT.OR P5, PT, R0.reuse, 0xf2, !P0 ;  /* 0x000000f20000780c */ /* 0x040fe200047a1670 */
[----:B------:R1:W-:Y:S01]  /*6540*/  @!P4 STG.E.U8 desc[UR38][R4.64+0xf0], R11 ;  /* 0x0000f00b0400c986 */ /* 0x0003e2000c101126 */
[C---:B------:R-:W-:Y:S02]  /*6550*/  ISETP.LT.OR P4, PT, R0.reuse, 0xf9, !P1 ;  /* 0x000000f90000780c */ /* 0x040fe40004f81670 */
[C---:B------:R-:W-:Y:S02]  /*6560*/  ISETP.LT.OR P1, PT, R0.reuse, 0xfa, !P1 ;  /* 0x000000fa0000780c */ /* 0x040fe40004f21670 */
[----:B------:R-:W-:-:S02]  /*6570*/  ISETP.LT.OR P6, PT, R0, 0xf9, !P0 ;  /* 0x000000f90000780c */ /* 0x000fc400047c1670 */
[----:B------:R-:W-:Y:S11]  /*6580*/  @P3 BRA `(.L_x_276) ;  /* 0x00000000000c3947 */ /* 0x000ff60003800000 */
[----:B------:R-:W1:Y:S02]  /*6590*/  LDG.E.U8 R160, desc[UR38][R2.64+0xf1] ;  /* 0x0000f12602a07981 */ /* 0x000e64000c1e1100 */
[----:B-1----:R-:W-:-:S05]  /*65a0*/  PRMT R11, R160, 0x8880, RZ ;  /* 0x00008880a00b7816 */ /* 0x002fca00000000ff */
[----:B------:R-:W-:-:S07]  /*65b0*/  IMAD R10, R11, R22, RZ ;  /* 0x000000160b0a7224 */ /* 0x000fce00078e02ff */
.L_x_276:
[----:B------:R-:W-:Y:S05]  /*65c0*/  BSYNC B1 ;  /* 0x0000000000017941 */ /* 0x000fea0003800000 */
.L_x_275:
[----:B------:R-:W-:Y:S01]  /*65d0*/  @!P3 IMAD R145, R145, R23, R10 ;  /* 0x000000179191b224 */ /* 0x000fe200078e020a */
[----:B------:R-:W-:Y:S04]  /*65e0*/  BSSY B1, `(.L_x_277) ;  /* 0x0000006000017945 */ /* 0x000fe80003800000 */
[----:B------:R0:W-:Y:S01]  /*65f0*/  @!P3 STG.E.U8 desc[UR38][R4.64+0xf1], R145 ;  /* 0x0000f1910400b986 */ /* 0x0001e2000c101126 */
[----:B------:R-:W-:Y:S05]  /*6600*/  @P2 BRA `(.L_x_278) ;  /* 0x00000000000c2947 */ /* 0x000fea0003800000 */
[----:B------:R-:W1:Y:S02]  /*6610*/  LDG.E.U8 R160, desc[UR38][R8.64+0xf0] ;  /* 0x0000f02608a07981 */ /* 0x000e64000c1e1100 */
[----:B-1----:R-:W-:-:S05]  /*6620*/  PRMT R11, R160, 0x8880, RZ ;  /* 0x00008880a00b7816 */ /* 0x002fca00000000ff */
[----:B------:R-:W-:-:S07]  /*6630*/  IMAD R10, R11, R22, RZ ;  /* 0x000000160b0a7224 */ /* 0x000fce00078e02ff */
.L_x_278:
[----:B------:R-:W-:Y:S05]  /*6640*/  BSYNC B1 ;  /* 0x0000000000017941 */ /* 0x000fea0003800000 */
.L_x_277:
[----:B-1----:R-:W-:Y:S01]  /*6650*/  @!P2 IMAD R11, R146, R23, R10 ;  /* 0x00000017920ba224 */ /* 0x002fe200078e020a */
[----:B------:R-:W-:Y:S04]  /*6660*/  BSSY B1, `(.L_x_279) ;  /* 0x0000006000017945 */ /* 0x000fe80003800000 */
[----:B------:R1:W-:Y:S01]  /*6670*/  @!P2 STG.E.U8 desc[UR38][R6.64+0xf0], R11 ;  /* 0x0000f00b0600a986 */ /* 0x0003e2000c101126 */
[----:B------:R-:W-:Y:S05]  /*6680*/  @P5 BRA `(.L_x_280) ;  /* 0x00000000000c5947 */ /* 0x000fea0003800000 */
[----:B------:R-:W1:Y:S02]  /*6690*/  LDG.E.U8 R160, desc[UR38][R8.64+0xf1] ;  /* 0x0000f12608a07981 */ /* 0x000e64000c1e1100 */
[----:B-1----:R-:W-:-:S05]  /*66a0*/  PRMT R11, R160, 0x8880, RZ ;  /* 0x00008880a00b7816 */ /* 0x002fca00000000ff */
[----:B------:R-:W-:-:S07]  /*66b0*/  IMAD R10, R11, R22, RZ ;  /* 0x000000160b0a7224 */ /* 0x000fce00078e02ff */
.L_x_280:
[----:B------:R-:W-:Y:S05]  /*66c0*/  BSYNC B1 ;  /* 0x0000000000017941 */ /* 0x000fea0003800000 */
.L_x_279:
[----:B------:R-:W-:Y:S01]  /*66d0*/  @!P5 IMAD R147, R147, R23, R10 ;  /* 0x000000179393d224 */ /* 0x000fe200078e020a */
[----:B------:R-:W-:Y:S04]  /*66e0*/  BSSY B1, `(.L_x_281) ;  /* 0x0000006000017945 */ /* 0x000fe80003800000 */
[----:B------:R0:W-:Y:S01]  /*66f0*/  @!P5 STG.E.U8 desc[UR38][R6.64+0xf1], R147 ;  /* 0x0000f1930600d986 */ /* 0x0001e2000c101126 */
[----:B------:R-:W-:Y:S05]  /*6700*/  @P4 BRA `(.L_x_282) ;  /* 0x00000000000c4947 */ /* 0x000fea0003800000 */
[----:B------:R-:W1:Y:S02]  /*6710*/  LDG.E.U8 R160, desc[UR38][R2.64+0xf8] ;  /* 0x0000f82602a07981 */ /* 0x000e64000c1e1100 */
[----:B-1----:R-:W-:-:S05]  /*6720*/  PRMT R11, R160, 0x8880, RZ ;  /* 0x00008880a00b7816 */ /* 0x002fca00000000ff */
[----:B------:R-:W-:-:S07]  /*6730*/  IMAD R10, R11, R22, RZ ;  /* 0x000000160b0a7224 */ /* 0x000fce00078e02ff */
.L_x_282:
[----:B------:R-:W-:Y:S05]  /*6740*/  BSYNC B1 ;  /* 0x0000000000017941 */ /* 0x000fea0003800000 */
.L_x_281:
[----:B-1----:R-:W-:Y:S01]  /*6750*/  @!P4 IMAD R11, R148, R23, R10 ;  /* 0x00000017940bc224 */ /* 0x002fe200078e020a */
[----:B------:R-:W-:Y:S04]  /*6760*/  BSSY B1, `(.L_x_283) ;  /* 0x0000006000017945 */ /* 0x000fe80003800000 */
[----:B------:R1:W-:Y:S01]  /*6770*/  @!P4 STG.E.U8 desc[UR38][R4.64+0xf8], R11 ;  /* 0x0000f80b0400c986 */ /* 0x0003e2000c101126 */
[----:B------:R-:W-:Y:S05]  /*6780*/  @P1 BRA `(.L_x_284) ;  /* 0x00000000000c1947 */ /* 0x000fea0003800000 */
[----:B------:R-:W1:Y:S02]  /*6790*/  LDG.E.U8 R160, desc[UR38][R2.64+0xf9] ;  /* 0x0000f92602a07981 */ /* 0x000e64000c1e1100 */
[----:B-1----:R-:W-:-:S05]  /*67a0*/  PRMT R11, R160, 0x8880, RZ ;  /* 0x00008880a00b7816 */ /* 0x002fca00000000ff */
[----:B------:R-:W-:-:S07]  /*67b0*/  IMAD R10, R11, R22, RZ ;  /* 0x000000160b0a7224 */ /* 0x000fce00078e02ff */
.L_x_284:
[----:B------:R-:W-:Y:S05]  /*67c0*/  BSYNC B1 ;  /* 0x0000000000017941 */ /* 0x000fea0003800000 */
.L_x_283:
[----:B------:R-:W-:Y:S01]  /*67d0*/  @!P1 IMAD R149, R149, R23, R10 ;  /* 0x0000001795959224 */ /* 0x000fe200078e020a */
[----:B------:R-:W-:Y:S04]  /*67e0*/  BSSY B1, `(.L_x_285) ;  /* 0x0000006000017945 */ /* 0x000fe80003800000 */
[----:B------:R0:W-:Y:S01]  /*67f0*/  @!P1 STG.E.U8 desc[UR38][R4.64+0xf9], R149 ;  /* 0x0000f99504009986 */ /* 0x0001e2000c101126 */
[----:B------:R-:W-:Y:S05]  /*6800*/  @P6 BRA `(.L_x_286) ;  /* 0x00000000000c6947 */ /* 0x000fea0003800000 */
[----:B------:R-:W0:Y:S02]  /*6810*/  LDG.E.U8 R160, desc[UR38][R8.64+0xf8] ;  /* 0x0000f82608a07981 */ /* 0x000e24000c1e1100 */
[----:B0-----:R-:W-:-:S05]  /*6820*/  PRMT R3, R160, 0x8880, RZ ;  /* 0x00008880a0037816 */ /* 0x001fca00000000ff */
[----:B------:R-:W-:-:S07]  /*6830*/  IMAD R10, R3, R22, RZ ;  /* 0x00000016030a7224 */ /* 0x000fce00078e02ff */
.L_x_286:
[----:B------:R-:W-:Y:S05]  /*6840*/  BSYNC B1 ;  /* 0x0000000000017941 */ /* 0x000fea0003800000 */
.L_x_285:
[----:B0-----:R-:W-:Y:S01]  /*6850*/  @!P6 IMAD R3, R150, R23, R10 ;  /* 0x000000179603e224 */ /* 0x001fe200078e020a */
[----:B------:R-:W-:Y:S01]  /*6860*/  ISETP.LT.OR P0, PT, R0, 0xfa, !P0 ;  /* 0x000000fa0000780c */ /* 0x000fe20004701670 */
[----:B------:R-:W-:Y:S03]  /*6870*/  BSSY B1, `(.L_x_287) ;  /* 0x0000006000017945 */ /* 0x000fe60003800000 */
[----:B------:R0:W-:Y:S09]  /*6880*/  @!P6 STG.E.U8 desc[UR38][R6.64+0xf8], R3 ;  /* 0x0000f8030600e986 */ /* 0x0001f2000c101126 */
[----:B------:R-:W-:Y:S05]  /*6890*/  @P0 BRA `(.L_x_288) ;  /* 0x00000000000c0947 */ /* 0x000fea0003800000 */
[----:B------:R-:W0:Y:S02]  /*68a0*/  LDG.E.U8 R160, desc[UR38][R8.64+0xf9] ;  /* 0x0000f92608a07981 */ /* 0x000e24000c1e1100 */
[----:B0-----:R-:W-:-:S05]  /*68b0*/  PRMT R3, R160, 0x8880, RZ ;  /* 0x00008880a0037816 */ /* 0x001fca00000000ff */
[----:B------:R-:W-:-:S07]  /*68c0*/  IMAD R10, R3, R22, RZ ;  /* 0x00000016030a7224 */ /* 0x000fce00078e02ff */
.L_x_288:
[----:B------:R-:W-:Y:S05]  /*68d0*/  BSYNC B1 ;  /* 0x0000000000017941 */ /* 0x000fea0003800000 */
.L_x_287:
[----:B------:R-:W-:Y:S01]  /*68e0*/  IMAD R151, R151, R23, R10 ;  /* 0x0000001797977224 */ /* 0x000fe200078e020a */
[----:B------:R-:W-:Y:S06]  /*68f0*/  @P0 BRA `(.L_x_289) ;  /* 0x0000001800100947 */ /* 0x000fec0003800000 */
[----:B------:R0:W-:Y:S01]  /*6900*/  STG.E.U8 desc[UR38][R6.64+0xf9], R151 ;  /* 0x0000f99706007986 */ /* 0x0001e2000c101126 */
[----:B------:R-:W-:Y:S05]  /*6910*/  BRA `(.L_x_289) ;  /* 0x0000001800087947 */ /* 0x000fea0003800000 */
.L_x_32:
[C---:B------:R-:W-:Y:S02]  /*6920*/  ISETP.GE.AND P1, PT, R163.reuse, 0x1, PT ;  /* 0x00000001a300780c */ /* 0x040fe40003f26270 */
[----:B------:R-:W-:Y:S02]  /*6930*/  ISETP.GE.AND P0, PT, R163, 0x9, PT ;  /* 0x00000009a300780c */ /* 0x000fe40003f06270 */
[C---:B------:R-:W-:Y:S02]  /*6940*/  ISETP.LT.OR P3, PT, R0.reuse, 0x1, !P1 ;  /* 0x000000010000780c */ /* 0x040fe40004f61670 */
[C---:B------:R-:W-:Y:S02]  /*6950*/  ISETP.LT.OR P2, PT, R0.reuse, 0x2, !P1 ;  /* 0x000000020000780c */ /* 0x040fe40004f41670 */
[C---:B------:R-:W-:Y:S02]  /*6960*/  ISETP.LT.OR P6, PT, R0.reuse, 0x1, !P0 ;  /* 0x000000010000780c */ /* 0x040fe400047c1670 */
[----:B------:R-:W-:-:S02]  /*6970*/  ISETP.LT.OR P4, PT, R0, 0x2, !P0 ;  /* 0x000000020000780c */ /* 0x000fc40004781670 */
[----:B------:R-:W-:-:S05]  /*6980*/  ISETP.LT.OR P5, PT, R0, 0xa, !P1 ;  /* 0x0000000a0000780c */ /* 0x000fca0004fa1670 */
[-C--:B------:R-:W-:Y:S02]  /*6990*/  @!P3 IMAD R3, R24, R23.reuse, RZ ;  /* 0x000000171803b224 */ /* 0x080fe400078e02ff */
[-C--:B------:R-:W-:Y:S02]  /*69a0*/  @!P2 IMAD R25, R25, R23.reuse, RZ ;  /* 0x000000171919a224 */ /* 0x080fe400078e02ff */
[-C--:B------:R-:W-:Y:S01]  /*69b0*/  @!P6 IMAD R9, R26, R23.reuse, RZ ;  /* 0x000000171a09e224 */ /* 0x080fe200078e02ff */
[----:B------:R0:W-:Y:S01]  /*69c0*/  @!P3 STG.E.U8 desc[UR38][R4.64], R3 ;  /* 0x000000030400b986 */ /* 0x0001e2000c101126 */
[C---:B------:R-:W-:Y:S01]  /*69d0*/  ISETP.LT.OR P3, PT, R0.reuse, 0x9, !P1 ;  /* 0x000000090000780c */ /* 0x040fe20004f61670 */
[-C--:B------:R-:W-:Y:S02]  /*69e0*/  @!P4 IMAD R27, R27, R23.reuse, RZ ;  /* 0x000000171b1bc224 */ /* 0x080fe400078e02ff */
[----:B------:R-:W-:Y:S01]  /*69f0*/  @!P5 IMAD R29, R29, R23, RZ ;  /* 0x000000171d1dd224 */ /* 0x000fe200078e02ff */
[----:B------:R-:W-:Y:S01]  /*6a00*/  @!P2 STG.E.U8 desc[UR38][R4.64+0x1], R25 ;  /* 0x000001190400a986 */ /* 0x000fe2000c101126 */
[----:B------:R-:W-:-:S03]  /*6a10*/  ISETP.LT.OR P2, PT, R0, 0x9, !P0 ;  /* 0x000000090000780c */ /* 0x000fc60004741670 */
[----:B------:R1:W-:Y:S01]  /*6a20*/  @!P6 STG.E.U8 desc[UR38][R6.64], R9 ;  /* 0x000000090600e986 */ /* 0x0003e2000c101126 */
[----:B------:R-:W-:-:S03]  /*6a30*/  ISETP.LT.OR P6, PT, R0, 0xa, !P0 ;  /* 0x0000000a0000780c */ /* 0x000fc600047c1670 */
[----:B------:R-:W-:Y:S01]  /*6a40*/  @!P4 STG.E.U8 desc[UR38][R6.64+0x1], R27 ;  /* 0x0000011b0600c986 */ /* 0x000fe2000c101126 */
[----:B0-----:R-:W-:Y:S01]  /*6a50*/  @!P3 IMAD R3, R28, R23, RZ ;  /* 0x000000171c03b224 */ /* 0x001fe200078e02ff */
[C---:B------:R-:W-:Y:S02]  /*6a60*/  ISETP.LT.OR P4, PT, R0.reuse, 0x11, !P1 ;  /* 0x000000110000780c */ /* 0x040fe40004f81670 */
[----:B------:R-:W-:Y:S01]  /*6a70*/  @!P5 STG.E.U8 desc[UR38][R4.64+0x9], R29 ;  /* 0x0000091d0400d986 */ /* 0x000fe2000c101126 */
[----:B------:R-:W-:-:S03]  /*6a80*/  ISETP.LT.OR P5, PT, R0, 0x11, !P0 ;  /* 0x000000110000780c */ /* 0x000fc600047a1670 */
[----:B------:R0:W-:Y:S01]  /*6a90*/  @!P3 STG.E.U8 desc[UR38][R4.64+0x8], R3 ;  /* 0x000008030400b986 */ /* 0x0001e2000c101126 */
[----:B------:R-:W-:Y:S01]  /*6aa0*/  ISETP.LT.OR P3, PT, R0, 0x12, !P1 ;  /* 0x000000120000780c */ /* 0x000fe20004f61670 */
[-C--:B-1----:R-:W-:Y:S02]  /*6ab0*/  @!P2 IMAD R9, R30, R23.reuse, RZ ;  /* 0x000000171e09a224 */ /* 0x082fe400078e02ff */
[----:B------:R-:W-:-:S03]  /*6ac0*/  @!P6 IMAD R31, R31, R23, RZ ;  /* 0x000000171f1fe224 */ /* 0x000fc600078e02ff */
[-C--:B------:R-:W-:Y:S01]  /*6ad0*/  @!P4 IMAD R11, R32, R23.reuse, RZ ;  /* 0x00000017200bc224 */ /* 0x080fe200078e02ff */
[----:B------:R1:W-:Y:S01]  /*6ae0*/  @!P2 STG.E.U8 desc[UR38][R6.64+0x8], R9 ;  /* 0x000008090600a986 */ /* 0x0003e2000c101126 */
[----:B------:R-:W-:Y:S01]  /*6af0*/  ISETP.LT.OR P2, PT, R0, 0x12, !P0 ;  /* 0x000000120000780c */ /* 0x000fe20004741670 */
[-C--:B0-----:R-:W-:Y:S02]  /*6b00*/  @!P5 IMAD R3, R34, R23.reuse, RZ ;  /* 0x000000172203d224 */ /* 0x081fe400078e02ff */
[----:B------:R-:W-:Y:S02]  /*6b10*/  @!P6 STG.E.U8 desc[UR38][R6.64+0x9], R31 ;  /* 0x0000091f0600e986 */ /* 0x000fe4000c101126 */
[----:B------:R-:W-:Y:S01]  /*6b20*/  @!P3 IMAD R33, R33, R23, RZ ;  /* 0x000000172121b224 */ /* 0x000fe200078e02ff */
[C---:B------:R-:W-:Y:S01]  /*6b30*/  ISETP.LT.OR P6, PT, R0.reuse, 0x19, !P1 ;  /* 0x000000190000780c */ /* 0x040fe20004fc1670 */
[----:B------:R-:W-:Y:S01]  /*6b40*/  @!P4 STG.E.U8 desc[UR38][R4.64+0x10], R11 ;  /* 0x0000100b0400c986 */ /* 0x000fe2000c101126 */
[----:B------:R-:W-:-:S03]  /*6b50*/  ISETP.LT.OR P4, PT, R0, 0x1a, !P1 ;  /* 0x0000001a0000780c */ /* 0x000fc60004f81670 */
[----:B------:R-:W-:Y:S01]  /*6b60*/  @!P3 STG.E.U8 desc[UR38][R4.64+0x11], R33 ;  /* 0x000011210400b986 */ /* 0x000fe2000c101126 */
[C---:B------:R-:W-:Y:S01]  /*6b70*/  ISETP.LT.OR P3, PT, R0.reuse, 0x19, !P0 ;  /* 0x000000190000780c */ /* 0x040fe20004761670 */
[----:B------:R-:W-:Y:S02]  /*6b80*/  @!P2 IMAD R35, R35, R23, RZ ;  /* 0x000000172323a224 */ /* 0x000fe400078e02ff */
[----:B------:R0:W-:Y:S01]  /*6b90*/  @!P5 STG.E.U8 desc[UR38][R6.64+0x10], R3 ;  /* 0x000010030600d986 */ /* 0x0001e2000c101126 */
[----:B------:R-:W-:-:S03]  /*6ba0*/  ISETP.LT.OR P5, PT, R0, 0x1a, !P0 ;  /* 0x0000001a0000780c */ /* 0x000fc600047a1670 */
[-C--:B-1----:R-:W-:Y:S01]  /*6bb0*/  @!P6 IMAD R9, R36, R23.reuse, RZ ;  /* 0x000000172409e224 */ /* 0x082fe200078e02ff */
[----:B------:R-:W-:Y:S01]  /*6bc0*/  @!P2 STG.E.U8 desc[UR38][R6.64+0x11], R35 ;  /* 0x000011230600a986 */ /* 0x000fe2000c101126 */
[C---:B------:R-:W-:Y:S01]  /*6bd0*/  ISETP.LT.OR P2, PT, R0.reuse, 0x21, !P1 ;  /* 0x000000210000780c */ /* 0x040fe20004f41670 */
[-C--:B------:R-:W-:Y:S02]  /*6be0*/  @!P4 IMAD R37, R37, R23.reuse, RZ ;  /* 0x000000172525c224 */ /* 0x080fe400078e02ff */
[----:B------:R1:W-:Y:S01]  /*6bf0*/  @!P6 STG.E.U8 desc[UR38][R4.64+0x18], R9 ;  /* 0x000018090400e986 */ /* 0x0003e2000c101126 */
[----:B------:R-:W-:Y:S01]  /*6c00*/  ISETP.LT.OR P6, PT, R0, 0x22, !P1 ;  /* 0x000000220000780c */ /* 0x000fe20004fc1670 */
[-C--:B0-----:R-:W-:Y:S02]  /*6c10*/  @!P3 IMAD R3, R38, R23.reuse, RZ ;  /* 0x000000172603b224 */ /* 0x081fe400078e02ff */
[----:B------:R-:W-:Y:S01]  /*6c20*/  @!P4 STG.E.U8 desc[UR38][R4.64+0x19], R37 ;  /* 0x000019250400c986 */ /* 0x000fe2000c101126 */
[----:B------:R-:W-:Y:S01]  /*6c30*/  @!P5 IMAD R39, R39, R23, RZ ;  /* 0x000000172727d224 */ /* 0x000fe200078e02ff */
[----:B------:R-:W-:-:S02]  /*6c40*/  ISETP.LT.OR P4, PT, R0, 0x21, !P0 ;  /* 0x000000210000780c */ /* 0x000fc40004781670 */
[----:B------:R0:W-:Y:S01]  /*6c50*/  @!P3 STG.E.U8 desc[UR38][R6.64+0x18], R3 ;  /* 0x000018030600b986 */ /* 0x0001e2000c101126 */
[----:B------:R-:W-:Y:S01]  /*6c60*/  ISETP.LT.OR P3, PT, R0, 0x22, !P0 ;  /* 0x000000220000780c */ /* 0x000fe20004761670 */
[-C--:B-1----:R-:W-:Y:S02]  /*6c70*/  @!P2 IMAD R9, R40, R23.reuse, RZ ;  /* 0x000000172809a224 */ /* 0x082fe400078e02ff */
[----:B------:R-:W-:Y:S01]  /*6c80*/  @!P5 STG.E.U8 desc[UR38][R6.64+0x19], R39 ;  /* 0x000019270600d986 */ /* 0x000fe2000c101126 */
[C---:B------:R-:W-:Y:S01]  /*6c90*/  ISETP.LT.OR P5, PT, R0.reuse, 0x29, !P1 ;  /* 0x000000290000780c */ /* 0x040fe20004fa1670 */
[-C--:B------:R-:W-:Y:S02]  /*6ca0*/  @!P6 IMAD R41, R41, R23.reuse, RZ ;  /* 0x000000172929e224 */ /* 0x080fe400078e02ff */
[----:B------:R1:W-:Y:S01]  /*6cb0*/  @!P2 STG.E.U8 desc[UR38][R4.64+0x20], R9 ;  /* 0x000020090400a986 */ /* 0x0003e2000c101126 */
[----:B------:R-:W-:Y:S02]  /*6cc0*/  ISETP.LT.OR P2, PT, R0, 0x2a, !P1 ;  /* 0x0000002a0000780c */ /* 0x000fe40004f41670 */
[-C--:B------:R-:W-:Y:S01]  /*6cd0*/  @!P4 IMAD R11, R42, R23.reuse, RZ ;  /* 0x000000172a0bc224 */ /* 0x080fe200078e02ff */
[----:B------:R-:W-:Y:S01]  /*6ce0*/  @!P6 STG.E.U8 desc[UR38][R4.64+0x21], R41 ;  /* 0x000021290400e986 */ /* 0x000fe2000c101126 */
[----:B------:R-:W-:Y:S01]  /*6cf0*/  ISETP.LT.OR P6, PT, R0, 0x29, !P0 ;  /* 0x000000290000780c */ /* 0x000fe200047c1670 */
[----:B------:R-:W-:-:S02]  /*6d00*/  @!P3 IMAD R43, R43, R23, RZ ;  /* 0x000000172b2bb224 */ /* 0x000fc400078e02ff */
[----:B------:R-:W-:Y:S01]  /*6d10*/  @!P4 STG.E.U8 desc[UR38][R6.64+0x20], R11 ;  /* 0x0000200b0600c986 */ /* 0x000fe2000c101126 */
[----:B------:R-:W-:Y:S01]  /*6d20*/  ISETP.LT.OR P4, PT, R0, 0x2a, !P0 ;  /* 0x0000002a0000780c */ /* 0x000fe20004781670 */
[-C--:B0-----:R-:W-:Y:S02]  /*6d30*/  @!P5 IMAD R3, R44, R23.reuse, RZ ;  /* 0x000000172c03d224 */ /* 0x081fe400078e02ff */
[----:B------:R-:W-:Y:S01]  /*6d40*/  @!P3 STG.E.U8 desc[UR38][R6.64+0x21], R43 ;  /* 0x0000212b0600b986 */ /* 0x000fe2000c101126 */
[C---:B------:R-:W-:Y:S01]  /*6d50*/  ISETP.LT.OR P3, PT, R0.reuse, 0x31, !P1 ;  /* 0x000000310000780c */ /* 0x040fe20004f61670 */
[-C--:B------:R-:W-:Y:S02]  /*6d60*/  @!P2 IMAD R45, R45, R23.reuse, RZ ;  /* 0x000000172d2da224 */ /* 0x080fe400078e02ff */
[----:B------:R0:W-:Y:S01]  /*6d70*/  @!P5 STG.E.U8 desc[UR38][R4.64+0x28], R3 ;  /* 0x000028030400d986 */ /* 0x0001e2000c101126 */
[----:B------:R-:W-:Y:S01]  /*6d80*/  ISETP.LT.OR P5, PT, R0, 0x32, !P1 ;  /* 0x000000320000780c */ /* 0x000fe20004fa1670 */
[----:B-1----:R-:W-:-:S02]  /*6d90*/  @!P6 IMAD R9, R46, R23, RZ ;  /* 0x000000172e09e224 */ /* 0x002fc400078e02ff */
[----:B------:R-:W-:Y:S01]  /*6da0*/  @!P2 STG.E.U8 desc[UR38][R4.64+0x29], R45 ;  /* 0x0000292d0400a986 */ /* 0x000fe2000c101126 */
[C---:B------:R-:W-:Y:S01]  /*6db0*/  ISETP.LT.OR P2, PT, R0.reuse, 0x31, !P0 ;  /* 0x000000310000780c */ /* 0x040fe20004741670 */
[-C--:B------:R-:W-:Y:S02]  /*6dc0*/  @!P4 IMAD R47, R47, R23.reuse, RZ ;  /* 0x000000172f2fc224 */ /* 0x080fe400078e02ff */
[----:B------:R1:W-:Y:S01]  /*6dd0*/  @!P6 STG.E.U8 desc[UR38][R6.64+0x28], R9 ;  /* 0x000028090600e986 */ /* 0x0003e2000c101126 */
[----:B------:R-:W-:Y:S01]  /*6de0*/  ISETP.LT.OR P6, PT, R0, 0x32, !P0 ;  /* 0x000000320000780c */ /* 0x000fe200047c1670 */
[-C--:B0-----:R-:W-:Y:S02]  /*6df0*/  @!P3 IMAD R3, R48, R23.reuse, RZ ;  /* 0x000000173003b224 */ /* 0x081fe400078e02ff */
[----:B------:R-:W-:Y:S02]  /*6e00*/  @!P4 STG.E.U8 desc[UR38][R6.64+0x29], R47 ;  /* 0x0000292f0600c986 */ /* 0x000fe4000c101126 */
[-C--:B------:R-:W-:Y:S01]  /*6e10*/  @!P5 IMAD R49, R49, R23.reuse, RZ ;  /* 0x000000173131d224 */ /* 0x080fe200078e02ff */
[C---:B------:R-:W-:Y:S01]  /*6e20*/  ISETP.LT.OR P4, PT, R0.reuse, 0x39, !P1 ;  /* 0x000000390000780c */ /* 0x040fe20004f81670 */
[----:B------:R0:W-:Y:S01]  /*6e30*/  @!P3 STG.E.U8 desc[UR38][R4.64+0x30], R3 ;  /* 0x000030030400b986 */ /* 0x0001e2000c101126 */
[----:B------:R-:W-:Y:S01]  /*6e40*/  ISETP.LT.OR P3, PT, R0, 0x3a, !P1 ;  /* 0x0000003a0000780c */ /* 0x000fe20004f61670 */
[----:B-1----:R-:W-:-:S02]  /*6e50*/  @!P2 IMAD R9, R50, R23, RZ ;  /* 0x000000173209a224 */ /* 0x002fc400078e02ff */
[----:B------:R-:W-:Y:S01]  /*6e60*/  @!P5 STG.E.U8 desc[UR38][R4.64+0x31], R49 ;  /* 0x000031310400d986 */ /* 0x000fe2000c101126 */
[C---:B------:R-:W-:Y:S01]  /*6e70*/  ISETP.LT.OR P5, PT, R0.reuse, 0x39, !P0 ;  /* 0x000000390000780c */ /* 0x040fe200047a1670 */
[----:B------:R-:W-:Y:S02]  /*6e80*/  @!P6 IMAD R51, R51, R23, RZ ;  /* 0x000000173333e224 */ /* 0x000fe400078e02ff */
[----:B------:R1:W-:Y:S01]  /*6e90*/  @!P2 STG.E.U8 desc[UR38][R6.64+0x30], R9 ;  /* 0x000030090600a986 */ /* 0x0003e2000c101126 */
[----:B------:R-:W-:-:S03]  /*6ea0*/  ISETP.LT.OR P2, PT, R0, 0x3a, !P0 ;  /* 0x0000003a0000780c */ /* 0x000fc60004741670 */
[-C--:B------:R-:W-:Y:S01]  /*6eb0*/  @!P4 IMAD R11, R52, R23.reuse, RZ ;  /* 0x00000017340bc224 */ /* 0x080fe200078e02ff */
[----:B------:R-:W-:Y:S01]  /*6ec0*/  @!P6 STG.E.U8 desc[UR38][R6.64+0x31], R51 ;  /* 0x000031330600e986 */ /* 0x000fe2000c101126 */
[C---:B------:R-:W-:Y:S01]  /*6ed0*/  ISETP.LT.OR P6, PT, R0.reuse, 0x41, !P1 ;  /* 0x000000410000780c */ /* 0x040fe20004fc1670 */
[-C--:B------:R-:W-:Y:S02]  /*6ee0*/  @!P3 IMAD R53, R53, R23.reuse, RZ ;  /* 0x000000173535b224 */ /* 0x080fe400078e02ff */
[----:B------:R-:W-:Y:S01]  /*6ef0*/  @!P4 STG.E.U8 desc[UR38][R4.64+0x38], R11 ;  /* 0x0000380b0400c986 */ /* 0x000fe2000c101126 */
[----:B------:R-:W-:Y:S01]  /*6f00*/  ISETP.LT.OR P4, PT, R0, 0x42, !P1 ;  /* 0x000000420000780c */ /* 0x000fe20004f81670 */
[-C--:B0-----:R-:W-:Y:S02]  /*6f10*/  @!P5 IMAD R3, R54, R23.reuse, RZ ;  /* 0x000000173603d224 */ /* 0x081fe400078e02ff */
[----:B------:R-:W-:Y:S01]  /*6f20*/  @!P3 STG.E.U8 desc[UR38][R4.64+0x39], R53 ;  /* 0x000039350400b986 */ /* 0x000fe2000c101126 */
[----:B------:R-:W-:Y:S01]  /*6f30*/  ISETP.LT.OR P3, PT, R0, 0x41, !P0 ;  /* 0x000000410000780c */ /* 0x000fe20004761670 */
[----:B------:R-:W-:-:S02]  /*6f40*/  @!P2 IMAD R55, R55, R23, RZ ;  /* 0x000000173737a224 */ /* 0x000fc400078e02ff */
[----:B------:R0:W-:Y:S01]  /*6f50*/  @!P5 STG.E.U8 desc[UR38][R6.64+0x38], R3 ;  /* 0x000038030600d986 */ /* 0x0001e2000c101126 */
[----:B------:R-:W-:Y:S01]  /*6f60*/  ISETP.LT.OR P5, PT, R0, 0x42, !P0 ;  /* 0x000000420000780c */ /* 0x000fe200047a1670 */
[-C--:B-1----:R-:W-:Y:S02]  /*6f70*/  @!P6 IMAD R9, R56, R23.reuse, RZ ;  /* 0x000000173809e224 */ /* 0x082fe400078e02ff */
[----:B------:R-:W-:Y:S01]  /*6f80*/  @!P2 STG.E.U8 desc[UR38][R6.64+0x39], R55 ;  /* 0x000039370600a986 */ /* 0x000fe2000c101126 */
[C---:B------:R-:W-:Y:S01]  /*6f90*/  ISETP.LT.OR P2, PT, R0.reuse, 0x49, !P1 ;  /* 0x000000490000780c */ /* 0x040fe20004f41670 */
[-C--:B------:R-:W-:Y:S02]  /*6fa0*/  @!P4 IMAD R57, R57, R23.reuse, RZ ;  /* 0x000000173939c224 */ /* 0x080fe400078e02ff */
[----:B------:R1:W-:Y:S01]  /*6fb0*/  @!P6 STG.E.U8 desc[UR38][R4.64+0x40], R9 ;  /* 0x000040090400e986 */ /* 0x0003e2000c101126 */
[----:B------:R-:W-:Y:S01]  /*6fc0*/  ISETP.LT.OR P6, PT, R0, 0x4a, !P1 ;  /* 0x0000004a0000780c */ /* 0x000fe20004fc1670 */
[----:B0-----:R-:W-:-:S02]  /*6fd0*/  @!P3 IMAD R3, R58, R23, RZ ;  /* 0x000000173a03b224 */ /* 0x001fc400078e02ff */
[----:B------:R-:W-:Y:S02]  /*6fe0*/  @!P4 STG.E.U8 desc[UR38][R4.64+0x41], R57 ;  /* 0x000041390400c986 */ /* 0x000fe4000c101126 */
[-C--:B------:R-:W-:Y:S01]  /*6ff0*/  @!P5 IMAD R59, R59, R23.reuse, RZ ;  /* 0x000000173b3bd224 */ /* 0x080fe200078e02ff */
[C---:B------:R-:W-:Y:S01]  /*7000*/  ISETP.LT.OR P4, PT, R0.reuse, 0x49, !P0 ;  /* 0x000000490000780c */ /* 0x040fe20004781670 */
[----:B------:R0:W-:Y:S01]  /*7010*/  @!P3 STG.E.U8 desc[UR38][R6.64+0x40], R3 ;  /* 0x000040030600b986 */ /* 0x0001e2000c101126 */
[----:B------:R-:W-:Y:S01]  /*7020*/  ISETP.LT.OR P3, PT, R0, 0x4a, !P0 ;  /* 0x0000004a0000780c */ /* 0x000fe20004761670 */
[-C--:B-1----:R-:W-:Y:S02]  /*7030*/  @!P2 IMAD R9, R60, R23.reuse, RZ ;  /* 0x000000173c09a224 */ /* 0x082fe400078e02ff */
[----:B------:R-:W-:Y:S01]  /*7040*/  @!P5 STG.E.U8 desc[UR38][R6.64+0x41], R59 ;  /* 0x0000413b0600d986 */ /* 0x000fe2000c101126 */
[----:B------:R-:W-:Y:S01]  /*7050*/  ISETP.LT.OR P5, PT, R0, 0x51, !P1 ;  /* 0x000000510000780c */ /* 0x000fe20004fa1670 */
[----:B------:R-:W-:-:S02]  /*7060*/  @!P6 IMAD R61, R61, R23, RZ ;  /* 0x000000173d3de224 */ /* 0x000fc400078e02ff */
        /* <DEDUP_REMOVED lines=163> */
[C---:B------:R-:W-:Y:S01]  /*7aa0*/  ISETP.LT.OR P5, PT, R0.reuse, 0xba, !P0 ;  /* 0x000000ba0000780c */ /* 0x040fe200047a1670 */
[-C--:B------:R-:W-:Y:S02]  /*7ab0*/  @!P6 IMAD R117, R117, R23.reuse, RZ ;  /* 0x000000177575e224 */ /* 0x080fe400078e02ff */
[----:B------:R-:W-:Y:S01]  /*7ac0*/  @!P2 STG.E.U8 desc[UR38][R6.64+0xb1], R115 ;  /* 0x0000b1730600a986 */ /* 0x000fe2000c101126 */
[----:B------:R-:W-:Y:S01]  /*7ad0*/  ISETP.LT.OR P2, PT, R0, 0xc1, !P1 ;  /* 0x000000c10000780c */ /* 0x000fe20004f41670 */
[-C--:B-1----:R-:W-:Y:S02]  /*7ae0*/  @!P4 IMAD R9, R116, R23.reuse, RZ ;  /* 0x000000177409c224 */ /* 0x082fe400078e02ff */
[----:B------:R-:W-:Y:S01]  /*7af0*/  @!P6 STG.E.U8 desc[UR38][R4.64+0xb9], R117 ;  /* 0x0000b9750400e986 */ /* 0x000fe2000c101126 */
[----:B------:R-:W-:Y:S01]  /*7b00*/  ISETP.LT.OR P6, PT, R0, 0xc1, !P0 ;  /* 0x000000c10000780c */ /* 0x000fe200047c1670 */
[----:B0-----:R-:W-:-:S02]  /*7b10*/  @!P3 IMAD R3, R118, R23, RZ ;  /* 0x000000177603b224 */ /* 0x001fc400078e02ff */
[----:B------:R0:W-:Y:S02]  /*7b20*/  @!P4 STG.E.U8 desc[UR38][R4.64+0xb8], R9 ;  /* 0x0000b8090400c986 */ /* 0x0001e4000c101126 */
[-C--:B------:R-:W-:Y:S01]  /*7b30*/  @!P5 IMAD R119, R119, R23.reuse, RZ ;  /* 0x000000177777d224 */ /* 0x080fe200078e02ff */
[C---:B------:R-:W-:Y:S01]  /*7b40*/  ISETP.LT.OR P4, PT, R0.reuse, 0xc2, !P1 ;  /* 0x000000c20000780c */ /* 0x040fe20004f81670 */
[----:B------:R1:W-:Y:S01]  /*7b50*/  @!P3 STG.E.U8 desc[UR38][R6.64+0xb8], R3 ;  /* 0x0000b8030600b986 */ /* 0x0003e2000c101126 */
[----:B------:R-:W-:Y:S01]  /*7b60*/  ISETP.LT.OR P3, PT, R0, 0xc9, !P1 ;  /* 0x000000c90000780c */ /* 0x000fe20004f61670 */
[-C--:B------:R-:W-:Y:S02]  /*7b70*/  @!P2 IMAD R11, R120, R23.reuse, RZ ;  /* 0x00000017780ba224 */ /* 0x080fe400078e02ff */
[----:B------:R-:W-:Y:S01]  /*7b80*/  @!P5 STG.E.U8 desc[UR38][R6.64+0xb9], R119 ;  /* 0x0000b9770600d986 */ /* 0x000fe2000c101126 */
[----:B------:R-:W-:Y:S01]  /*7b90*/  ISETP.LT.OR P5, PT, R0, 0xc2, !P0 ;  /* 0x000000c20000780c */ /* 0x000fe200047a1670 */
[----:B0-----:R-:W-:-:S02]  /*7ba0*/  @!P6 IMAD R9, R122, R23, RZ ;  /* 0x000000177a09e224 */ /* 0x001fc400078e02ff */
[----:B------:R0:W-:Y:S01]  /*7bb0*/  @!P2 STG.E.U8 desc[UR38][R4.64+0xc0], R11 ;  /* 0x0000c00b0400a986 */ /* 0x0001e2000c101126 */
[----:B------:R-:W-:-:S03]  /*7bc0*/  ISETP.LT.OR P2, PT, R0, 0xca, !P1 ;  /* 0x000000ca0000780c */ /* 0x000fc60004f41670 */
[-C--:B------:R-:W-:Y:S02]  /*7bd0*/  @!P4 IMAD R121, R121, R23.reuse, RZ ;  /* 0x000000177979c224 */ /* 0x080fe400078e02ff */
[----:B-1----:R-:W-:-:S03]  /*7be0*/  @!P3 IMAD R3, R124, R23, RZ ;  /* 0x000000177c03b224 */ /* 0x002fc600078e02ff */
[----:B------:R-:W-:Y:S01]  /*7bf0*/  @!P4 STG.E.U8 desc[UR38][R4.64+0xc1], R121 ;  /* 0x0000c1790400c986 */ /* 0x000fe2000c101126 */
[C---:B------:R-:W-:Y:S01]  /*7c00*/  ISETP.LT.OR P4, PT, R0.reuse, 0xc9, !P0 ;  /* 0x000000c90000780c */ /* 0x040fe20004781670 */
[-C--:B------:R-:W-:Y:S02]  /*7c10*/  @!P5 IMAD R123, R123, R23.reuse, RZ ;  /* 0x000000177b7bd224 */ /* 0x080fe400078e02ff */
[----:B------:R1:W-:Y:S01]  /*7c20*/  @!P6 STG.E.U8 desc[UR38][R6.64+0xc0], R9 ;  /* 0x0000c0090600e986 */ /* 0x0003e2000c101126 */
[C---:B------:R-:W-:Y:S01]  /*7c30*/  ISETP.LT.OR P6, PT, R0.reuse, 0xca, !P0 ;  /* 0x000000ca0000780c */ /* 0x040fe200047c1670 */
[----:B------:R-:W-:Y:S02]  /*7c40*/  @!P2 IMAD R125, R125, R23, RZ ;  /* 0x000000177d7da224 */ /* 0x000fe400078e02ff */
[----:B------:R-:W-:Y:S01]  /*7c50*/  @!P5 STG.E.U8 desc[UR38][R6.64+0xc1], R123 ;  /* 0x0000c17b0600d986 */ /* 0x000fe2000c101126 */
[----:B------:R-:W-:-:S03]  /*7c60*/  ISETP.LT.OR P5, PT, R0, 0xd1, !P1 ;  /* 0x000000d10000780c */ /* 0x000fc60004fa1670 */
[----:B------:R2:W-:Y:S01]  /*7c70*/  @!P3 STG.E.U8 desc[UR38][R4.64+0xc8], R3 ;  /* 0x0000c8030400b986 */ /* 0x0005e2000c101126 */
        /* <DEDUP_REMOVED lines=13> */
[-C--:B--2---:R-:W-:Y:S02]  /*7d50*/  @!P2 IMAD R3, R130, R23.reuse, RZ ;  /* 0x000000178203a224 */ /* 0x084fe400078e02ff */
[----:B------:R-:W-:Y:S01]  /*7d60*/  @!P3 STG.E.U8 desc[UR38][R4.64+0xd1], R129 ;  /* 0x0000d1810400b986 */ /* 0x000fe2000c101126 */
[----:B------:R-:W-:Y:S01]  /*7d70*/  ISETP.LT.OR P3, PT, R0, 0xd9, !P0 ;  /* 0x000000d90000780c */ /* 0x000fe20004761670 */
[----:B------:R-:W-:-:S02]  /*7d80*/  @!P4 IMAD R131, R131, R23, RZ ;  /* 0x000000178383c224 */ /* 0x000fc400078e02ff */
        /* <DEDUP_REMOVED lines=12> */
[----:B------:R-:W-:Y:S01]  /*7e50*/  @!P3 STG.E.U8 desc[UR38][R6.64+0xd8], R9 ;  /* 0x0000d8090600b986 */ /* 0x000fe2000c101126 */
        /* <DEDUP_REMOVED lines=10> */
[----:B------:R-:W-:Y:S02]  /*7f00*/  @!P3 IMAD R139, R139, R23, RZ ;  /* 0x000000178b8bb224 */ /* 0x000fe400078e02ff */
[----:B------:R0:W-:Y:S01]  /*7f10*/  @!P5 STG.E.U8 desc[UR38][R6.64+0xe0], R11 ;  /* 0x0000e00b0600d986 */ /* 0x0001e2000c101126 */
[----:B------:R-:W-:-:S03]  /*7f20*/  ISETP.LT.OR P5, PT, R0, 0xe9, !P0 ;  /* 0x000000e90000780c */ /* 0x000fc600047a1670 */
[----:B------:R-:W-:Y:S01]  /*7f30*/  @!P3 STG.E.U8 desc[UR38][R6.64+0xe1], R139 ;  /* 0x0000e18b0600b986 */ /* 0x000fe2000c101126 */
[----:B------:R-:W-:Y:S01]  /*7f40*/  ISETP.LT.OR P3, PT, R0, 0xf1, !P1 ;  /* 0x000000f10000780c */ /* 0x000fe20004f61670 */
[-C--:B-1----:R-:W-:Y:S02]  /*7f50*/  @!P2 IMAD R3, R140, R23.reuse, RZ ;  /* 0x000000178c03a224 */ /* 0x082fe400078e02ff */
[-C--:B------:R-:W-:Y:S02]  /*7f60*/  @!P4 IMAD R141, R141, R23.reuse, RZ ;  /* 0x000000178d8dc224 */ /* 0x080fe400078e02ff */
[-C--:B------:R-:W-:Y:S01]  /*7f70*/  @!P6 IMAD R143, R143, R23.reuse, RZ ;  /* 0x000000178f8fe224 */ /* 0x080fe200078e02ff */
[----:B------:R1:W-:Y:S01]  /*7f80*/  @!P2 STG.E.U8 desc[UR38][R4.64+0xe8], R3 ;  /* 0x0000e8030400a986 */ /* 0x0003e2000c101126 */
[----:B------:R-:W-:Y:S02]  /*7f90*/  ISETP.LT.OR P2, PT, R0, 0xf2, !P1 ;  /* 0x000000f20000780c */ /* 0x000fe40004f41670 */
[----:B------:R-:W-:Y:S01]  /*7fa0*/  @!P5 IMAD R9, R142, R23, RZ ;  /* 0x000000178e09d224 */ /* 0x000fe200078e02ff */
[----:B------:R-:W-:Y:S01]  /*7fb0*/  @!P4 STG.E.U8 desc[UR38][R4.64+0xe9], R141 ;  /* 0x0000e98d0400c986 */ /* 0x000fe2000c101126 */
[----:B------:R-:W-:-:S02]  /*7fc0*/  ISETP.LT.OR P4, PT, R0, 0xf2, !P0 ;  /* 0x000000f20000780c */ /* 0x000fc40004781670 */
[----:B0-----:R-:W-:Y:S01]  /*7fd0*/  @!P3 IMAD R11, R144, R23, RZ ;  /* 0x00000017900bb224 */ /* 0x001fe200078e02ff */
[----:B------:R-:W-:Y:S01]  /*7fe0*/  @!P5 STG.E.U8 desc[UR38][R6.64+0xe8], R9 ;  /* 0x0000e8090600d986 */ /* 0x000fe2000c101126 */
[----:B------:R-:W-:-:S03]  /*7ff0*/  ISETP.LT.OR P5, PT, R0, 0xf1, !P0 ;  /* 0x000000f10000780c */ /* 0x000fc600047a1670 */
[----:B------:R-:W-:Y:S01]  /*8000*/  @!P6 STG.E.U8 desc[UR38][R6.64+0xe9], R143 ;  /* 0x0000e98f0600e986 */ /* 0x000fe2000c101126 */
[C---:B------:R-:W-:Y:S01]  /*8010*/  ISETP.LT.OR P6, PT, R0.reuse, 0xf9, !P0 ;  /* 0x000000f90000780c */ /* 0x040fe200047c1670 */
[-C--:B------:R-:W-:Y:S01]  /*8020*/  @!P2 IMAD R145, R145, R23.reuse, RZ ;  /* 0x000000179191a224 */ /* 0x080fe200078e02ff */
[C---:B------:R-:W-:Y:S01]  /*8030*/  ISETP.LT.OR P0, PT, R0.reuse, 0xfa, !P0 ;  /* 0x000000fa0000780c */ /* 0x040fe20004701670 */
[----:B------:R0:W-:Y:S01]  /*8040*/  @!P3 STG.E.U8 desc[UR38][R4.64+0xf0], R11 ;  /* 0x0000f00b0400b986 */ /* 0x0001e2000c101126 */
[C---:B------:R-:W-:Y:S01]  /*8050*/  ISETP.LT.OR P3, PT, R0.reuse, 0xf9, !P1 ;  /* 0x000000f90000780c */ /* 0x040fe20004f61670 */
[-C--:B------:R-:W-:Y:S01]  /*8060*/  @!P4 IMAD R147, R147, R23.reuse, RZ ;  /* 0x000000179393c224 */ /* 0x080fe200078e02ff */
[----:B------:R-:W-:Y:S01]  /*8070*/  ISETP.LT.OR P1, PT, R0, 0xfa, !P1 ;  /* 0x000000fa0000780c */ /* 0x000fe20004f21670 */
[----:B------:R2:W-:Y:S02]  /*8080*/  @!P2 STG.E.U8 desc[UR38][R4.64+0xf1], R145 ;  /* 0x0000f1910400a986 */ /* 0x0005e4000c101126 */
[----:B-1----:R-:W-:-:S02]  /*8090*/  @!P5 IMAD R3, R146, R23, RZ ;  /* 0x000000179203d224 */ /* 0x002fc400078e02ff */
[----:B------:R2:W-:Y:S02]  /*80a0*/  @!P4 STG.E.U8 desc[UR38][R6.64+0xf1], R147 ;  /* 0x0000f1930600c986 */ /* 0x0005e4000c101126 */
[-C--:B0-----:R-:W-:Y:S02]  /*80b0*/  @!P6 IMAD R11, R150, R23.reuse, RZ ;  /* 0x00000017960be224 */ /* 0x081fe400078e02ff */
[----:B------:R2:W-:Y:S02]  /*80c0*/  @!P5 STG.E.U8 desc[UR38][R6.64+0xf0], R3 ;  /* 0x0000f0030600d986 */ /* 0x0005e4000c101126 */
[-C--:B------:R-:W-:Y:S02]  /*80d0*/  @!P3 IMAD R9, R148, R23.reuse, RZ ;  /* 0x000000179409b224 */ /* 0x080fe400078e02ff */
[-C--:B------:R-:W-:Y:S02]  /*80e0*/  @!P1 IMAD R149, R149, R23.reuse, RZ ;  /* 0x0000001795959224 */ /* 0x080fe400078e02ff */
[----:B------:R-:W-:Y:S01]  /*80f0*/  @!P0 IMAD R151, R151, R23, RZ ;  /* 0x0000001797978224 */ /* 0x000fe200078e02ff */
[----:B------:R2:W-:Y:S04]  /*8100*/  @!P3 STG.E.U8 desc[UR38][R4.64+0xf8], R9 ;  /* 0x0000f8090400b986 */ /* 0x0005e8000c101126 */
[----:B------:R2:W-:Y:S04]  /*8110*/  @!P1 STG.E.U8 desc[UR38][R4.64+0xf9], R149 ;  /* 0x0000f99504009986 */ /* 0x0005e8000c101126 */
[----:B------:R2:W-:Y:S04]  /*8120*/  @!P6 STG.E.U8 desc[UR38][R6.64+0xf8], R11 ;  /* 0x0000f80b0600e986 */ /* 0x0005e8000c101126 */
[----:B------:R2:W-:Y:S02]  /*8130*/  @!P0 STG.E.U8 desc[UR38][R6.64+0xf9], R151 ;  /* 0x0000f99706008986 */ /* 0x0005e4000c101126 */
.L_x_289:
[----:B------:R-:W-:Y:S05]  /*8140*/  BSYNC B0 ;  /* 0x0000000000007941 */ /* 0x000fea0003800000 */
.L_x_31:
[----:B------:R-:W-:Y:S01]  /*8150*/  IMAD.U32 R2, RZ, RZ, UR36 ;  /* 0x00000024ff027e24 */ /* 0x000fe2000f8e00ff */
[----:B------:R-:W-:Y:S01]  /*8160*/  ULDC.64 UR4, c[0x0][0x650] ;  /* 0x0001940000047ab9 */ /* 0x000fe20000000a00 */
[----:B------:R-:W-:Y:S01]  /*8170*/  IMAD.U32 R0, RZ, RZ, UR41 ;  /* 0x00000029ff007e24 */ /* 0x000fe2000f8e00ff */
[----:B------:R1:W-:Y:S01]  /*8180*/  SYNCS.ARRIVE.TRANS64.A1T0 RZ, [R158+UR49], RZ ;  /* 0x000000ff9eff79a7 */ /* 0x0003e20008100031 */
[----:B0-2---:R-:W-:Y:S01]  /*8190*/  IMAD.U32 R3, RZ, RZ, UR37 ;  /* 0x00000025ff037e24 */ /* 0x005fe2000f8e00ff */
[C---:B------:R-:W-:Y:S01]  /*81a0*/  LEA R16, P0, R2.reuse, R16, 0x1 ;  /* 0x0000001002107211 */ /* 0x040fe200078008ff */
[----:B------:R-:W-:Y:S02]  /*81b0*/  IMAD.MOV.U32 R19, RZ, RZ, -0x1 ;  /* 0xffffffffff137424 */ /* 0x000fe400078e00ff */
[----:B------:R-:W-:Y:S01]  /*81c0*/  IMAD.MOV.U32 R18, RZ, RZ, -0x1 ;  /* 0xffffffffff127424 */ /* 0x000fe200078e00ff */
[----:B------:R-:W-:Y:S01]  /*81d0*/  LEA.HI.X R17, R2, R17, R0, 0x1, P0 ;  /* 0x0000001102117211 */ /* 0x000fe200000f0c00 */
[----:B------:R-:W-:Y:S01]  /*81e0*/  IMAD.MOV.U32 R2, RZ, RZ, -0x1 ;  /* 0xffffffffff027424 */ /* 0x000fe200078e00ff */
[----:B------:R-:W-:-:S02]  /*81f0*/  ISETP.GE.U32.AND P0, PT, R16, UR4, PT ;  /* 0x0000000410007c0c */ /* 0x000fc4000bf06070 */
[----:B------:R-:W-:Y:S02]  /*8200*/  PRMT R0, RZ, 0x7610, R0 ;  /* 0x00007610ff007816 */ /* 0x000fe40000000000 */
[----:B------:R-:W-:-:S13]  /*8210*/  ISETP.GE.U32.AND.EX P0, PT, R17, UR5, PT, P0 ;  /* 0x0000000511007c0c */ /* 0x000fda000bf06100 */
[----:B-1----:R-:W-:Y:S05]  /*8220*/  @P0 BRA `(.L_x_290) ;  /* 0x00000004008c0947 */ /* 0x002fea0003800000 */
[----:B------:R-:W0:Y:S01]  /*8230*/  S2UR UR7, SR_CTAID.X ;  /* 0x00000000000779c3 */ /* 0x000e220000002500 */
[----:B------:R-:W-:Y:S01]  /*8240*/  ULDC.64 UR4, c[0x0][0x628] ;  /* 0x00018a0000047ab9 */ /* 0x000fe20000000a00 */
[----:B------:R-:W-:Y:S01]  /*8250*/  ULDC UR6, c[0x0][0x150] ;  /* 0x0000540000067ab9 */ /* 0x000fe20000000800 */
[----:B------:R-:W-:Y:S01]  /*8260*/  ISETP.NE.U32.AND P0, PT, RZ, UR4, PT ;  /* 0x00000004ff007c0c */ /* 0x000fe2000bf05070 */
[----:B------:R-:W-:Y:S01]  /*8270*/  ULDC UR15, c[0x0][0x630] ;  /* 0x00018c00000f7ab9 */ /* 0x000fe20000000800 */
[C---:B------:R-:W-:Y:S01]  /*8280*/  R2UR UR16, R16.reuse ;  /* 0x00000000101072ca */ /* 0x040fe200000e0000 */
[----:B------:R-:W-:Y:S01]  /*8290*/  ULDC UR18, c[0x0][0x154] ;  /* 0x0000550000127ab9 */ /* 0x000fe20000000800 */
[----:B------:R-:W-:Y:S01]  /*82a0*/  ISETP.NE.AND.EX P0, PT, RZ, UR5, PT, P0 ;  /* 0x00000005ff007c0c */ /* 0x000fe2000bf05300 */
[----:B------:R-:W1:Y:S01]  /*82b0*/  S2UR UR19, SR_CTAID.Y ;  /* 0x00000000001379c3 */ /* 0x000e620000002600 */
[----:B------:R-:W-:Y:S02]  /*82c0*/  R2UR UR17, R17 ;  /* 0x00000000111172ca */ /* 0x000fe400000e0000 */
[----:B------:R-:W-:-:S02]  /*82d0*/  R2UR UR12, R16 ;  /* 0x00000000100c72ca */ /* 0x000fc400000e0000 */
[----:B------:R-:W-:Y:S02]  /*82e0*/  R2UR UR13, R17 ;  /* 0x00000000110d72ca */ /* 0x000fe400000e0000 */
[----:B0-----:R-:W-:-:S05]  /*82f0*/  I2FP.F32.U32 R0, UR7 ;  /* 0x0000000700007c45 */ /* 0x001fca0008201000 */
[----:B------:R-:W-:-:S04]  /*8300*/  FMUL R0, R0, UR6 ;  /* 0x0000000600007c20 */ /* 0x000fc80008400000 */
[----:B------:R0:W2:Y:S01]  /*8310*/  F2I.U32.TRUNC.NTZ R2, R0 ;  /* 0x0000000000027305 */ /* 0x0000a2000020f000 */
[----:B-1----:R-:W-:Y:S05]  /*8320*/  @!P0 BRA `(.L_x_291) ;  /* 0x0000000000308947 */ /* 0x002fea0003800000 */
        /* <DEDUP_REMOVED lines=12> */
.L_x_291:
[----:B------:R-:W-:Y:S01]  /*83f0*/  USHF.R.U64 UR6, UR12, UR15, UR13 ;  /* 0x0000000f0c067299 */ /* 0x000fe2000800120d */
[----:B0-----:R-:W-:Y:S01]  /*8400*/  I2FP.F32.U32 R0, UR19 ;  /* 0x0000001300007c45 */ /* 0x001fe20008201000 */
[----:B------:R-:W-:Y:S01]  /*8410*/  USHF.R.U32.HI UR4, URZ, UR15, UR13 ;  /* 0x0000000f3f047299 */ /* 0x000fe2000801160d */
[----:B--2---:R-:W-:Y:S01]  /*8420*/  R2UR UR14, R2 ;  /* 0x00000000020e72ca */ /* 0x004fe200000e0000 */
[----:B------:R-:W-:Y:S02]  /*8430*/  UIADD3 UR9, UP0, URZ, -UR6, URZ ;  /* 0x800000063f097290 */ /* 0x000fe4000ff1e03f */
[----:B------:R-:W-:Y:S01]  /*8440*/  FMUL R0, R0, UR18 ;  /* 0x0000001200007c20 */ /* 0x000fe20008400000 */
[----:B------:R-:W-:Y:S01]  /*8450*/  ULDC.64 UR12, c[0x0][0x620] ;  /* 0x00018800000c7ab9 */ /* 0x000fe20000000a00 */
[----:B------:R-:W-:Y:S01]  /*8460*/  UIADD3.X UR4, URZ, ~UR4, URZ, UP0, !UPT ;  /* 0x800000043f047290 */ /* 0x000fe200087fe43f */
[----:B------:R-:W-:Y:S01]  /*8470*/  UMOV UR10, UR16 ;  /* 0x00000010000a7c82 */ /* 0x000fe20008000000 */
[----:B------:R-:W-:-:S02]  /*8480*/  UMOV UR11, UR17 ;  /* 0x00000011000b7c82 */ /* 0x000fc40008000000 */
[----:B------:R-:W0:Y:S01]  /*8490*/  F2I.U32.TRUNC.NTZ R0, R0 ;  /* 0x0000000000007305 */ /* 0x000e22000020f000 */
[----:B------:R-:W-:Y:S02]  /*84a0*/  UIMAD UR4, UR4, UR12, URZ ;  /* 0x0000000c040472a4 */ /* 0x000fe4000f8e023f */
        /* <DEDUP_REMOVED lines=9> */
[----:B------:R-:W-:Y:S01]  /*8540*/  USHF.R.U64 UR12, UR10, UR13, UR11 ;  /* 0x0000000d0a0c7299 */ /* 0x000fe2000800120b */
[----:B0-----:R-:W-:Y:S01]  /*8550*/  R2UR UR16, R0 ;  /* 0x00000000001072ca */ /* 0x001fe200000e0000 */
[----:B------:R-:W-:Y:S01]  /*8560*/  USHF.R.U32.HI UR10, URZ, UR13, UR11 ;  /* 0x0000000d3f0a7299 */ /* 0x000fe2000801160b */
[----:B------:R-:W-:Y:S01]  /*8570*/  ISETP.NE.AND.EX P0, PT, RZ, UR5, PT, P0 ;  /* 0x00000005ff007c0c */ /* 0x000fe2000bf05300 */
[----:B------:R-:W-:Y:S01]  /*8580*/  ULDC UR17, c[0x0][0x608] ;  /* 0x0001820000117ab9 */ /* 0x000fe20000000800 */
[----:B------:R-:W-:-:S02]  /*8590*/  ULOP3.LUT UR23, URZ, UR18, URZ, 0x33, !UPT ;  /* 0x000000123f177292 */ /* 0x000fc4000f8e333f */
[----:B------:R-:W-:Y:S02]  /*85a0*/  USHF.R.U64 UR18, UR12, UR17, UR10 ;  /* 0x000000110c127299 */ /* 0x000fe4000800120a */
[----:B------:R-:W-:Y:S01]  /*85b0*/  USHF.R.U32.HI UR10, URZ, UR17, UR10 ;  /* 0x000000113f0a7299 */ /* 0x000fe2000801160a */
[----:B------:R-:W-:Y:S01]  /*85c0*/  UMOV UR20, 0x1 ;  /* 0x0000000100147882 */ /* 0x000fe20000000000 */
[----:B------:R-:W-:Y:S02]  /*85d0*/  UIADD3 UR14, -UR14, URZ, URZ ;  /* 0x0000003f0e0e7290 */ /* 0x000fe4000fffe13f */
[----:B------:R-:W-:Y:S02]  /*85e0*/  USHF.L.U32 UR13, UR20, UR22, URZ ;  /* 0x00000016140d7299 */ /* 0x000fe4000800063f */
[----:B------:R-:W-:Y:S01]  /*85f0*/  USHF.R.U64 UR20, UR18, UR22, UR10 ;  /* 0x0000001612147299 */ /* 0x000fe2000800120a */
[----:B------:R-:W-:Y:S01]  /*8600*/  ULDC UR15, c[0x0][0x144] ;  /* 0x00005100000f7ab9 */ /* 0x000fe20000000800 */
[----:B------:R-:W-:Y:S01]  /*8610*/  ULDC UR8, c[0x0][0x600] ;  /* 0x0001800000087ab9 */ /* 0x000fe20000000800 */
[----:B------:R-:W-:-:S02]  /*8620*/  UIADD3 UR21, -UR16, URZ, URZ ;  /* 0x0000003f10157290 */ /* 0x000fc4000fffe13f */
[----:B------:R-:W-:Y:S02]  /*8630*/  USHF.R.U32.HI UR17, URZ, UR22, UR10 ;  /* 0x000000163f117299 */ /* 0x000fe4000801160a */
[----:B------:R-:W-:Y:S02]  /*8640*/  UIADD3 UR9, UR8, -0x1, URZ ;  /* 0xffffffff08097890 */ /* 0x000fe4000fffe03f */
        /* <DEDUP_REMOVED lines=16> */
.L_x_292:
[----:B------:R-:W-:Y:S01]  /*8750*/  UISETP.NE.AND UP0, UPT, UR48, URZ, UPT ;  /* 0x0000003f3000728c */ /* 0x000fe2000bf05270 */
[----:B------:R-:W-:Y:S01]  /*8760*/  IMAD.MOV.U32 R0, RZ, RZ, 0x1 ;  /* 0x00000001ff007424 */ /* 0x000fe200078e00ff */
[----:B------:R-:W-:Y:S01]  /*8770*/  USHF.R.U64 UR4, UR16, UR24, UR17 ;  /* 0x0000001810047299 */ /* 0x000fe20008001211 */
[----:B------:R-:W-:Y:S01]  /*8780*/  IMAD.U32 R2, RZ, RZ, UR6 ;  /* 0x00000006ff027e24 */ /* 0x000fe2000f8e00ff */
[----:B------:R-:W-:Y:S02]  /*8790*/  ULOP3.LUT UR18, UR18, UR23, URZ, 0xc0, !UPT ;  /* 0x0000001712127292 */ /* 0x000fe4000f8ec03f */
[----:B------:R-:W-:Y:S02]  /*87a0*/  UIADD3 UR5, -UR4, URZ, URZ ;  /* 0x0000003f04057290 */ /* 0x000fe4000fffe13f */
[----:B------:R-:W-:Y:S02]  /*87b0*/  ULOP3.LUT UR9, UR12, UR9, URZ, 0xc0, !UPT ;  /* 0x000000090c097292 */ /* 0x000fe4000f8ec03f */
[----:B------:R-:W-:-:S02]  /*87c0*/  UIMAD UR4, UR13, UR4, UR18 ;  /* 0x000000040d0472a4 */ /* 0x000fc4000f8e0212 */
[----:B------:R-:W-:Y:S02]  /*87d0*/  @UP0 UIMAD UR22, UR26, UR21, UR19 ;  /* 0x000000151a1602a4 */ /* 0x000fe4000f8e0213 */
[----:B------:R-:W-:Y:S01]  /*87e0*/  UIMAD UR5, UR5, UR25, UR20 ;  /* 0x00000019050572a4 */ /* 0x000fe2000f8e0214 */
[----:B------:R-:W-:Y:S02]  /*87f0*/  ULDC UR7, c[0x0][0x610] ;  /* 0x0001840000077ab9 */ /* 0x000fe40000000800 */
[----:B------:R-:W-:Y:S02]  /*8800*/  UIMAD UR4, UR4, UR7, UR22 ;  /* 0x00000007040472a4 */ /* 0x000fe4000f8e0216 */
[----:B------:R-:W-:-:S04]  /*8810*/  UIMAD UR5, UR5, UR8, UR9 ;  /* 0x00000008050572a4 */ /* 0x000fc8000f8e0209 */
[----:B------:R-:W-:Y:S02]  /*8820*/  USEL UR7, UR5, UR4, !UP0 ;  /* 0x0000000405077287 */ /* 0x000fe4000c000000 */
[----:B------:R-:W-:-:S04]  /*8830*/  USEL UR4, UR4, UR5, !UP0 ;  /* 0x0000000504047287 */ /* 0x000fc8000c000000 */
[----:B------:R-:W-:Y:S02]  /*8840*/  IMAD.U32 R18, RZ, RZ, UR7 ;  /* 0x00000007ff127e24 */ /* 0x000fe4000f8e00ff */
[----:B------:R-:W-:-:S07]  /*8850*/  IMAD.U32 R19, RZ, RZ, UR4 ;  /* 0x00000004ff137e24 */ /* 0x000fce000f8e00ff */
.L_x_290:
[----:B------:R-:W-:Y:S02]  /*8860*/  LOP3.LUT P0, RZ, R0, 0xff, RZ, 0xc0, !PT ;  /* 0x000000ff00ff7812 */ /* 0x000fe4000780c0ff */
[----:B------:R-:W-:-:S11]  /*8870*/  LOP3.LUT R161, R161, 0x1, RZ, 0x3c, !PT ;  /* 0x00000001a1a17812 */ /* 0x000fd600078e3cff */
[----:B------:R-:W-:Y:S05]  /*8880*/  @P0 BRA `(.L_x_293) ;  /* 0xffffff8c002c0947 */ /* 0x000fea000383ffff */
[----:B------:R-:W-:Y:S05]  /*8890*/  EXIT ;  /* 0x000000000000794d */ /* 0x000fea0003800000 */
.L_x_12:
[----:B------:R-:W-:-:S08]  /*88a0*/  ISETP.NE.AND P0, PT, RZ, UR8, PT ;  /* 0x00000008ff007c0c */ /* 0x000fd0000bf05270 */
[----:B-----5:R-:W0:-:S00]  /*88b0*/  USETMAXREG.DEALLOC.CTAPOOL 0x28 ;  /* 0x00000028000079c8 */ /* 0x020e0000080e0500 */
[----:B------:R-:W-:Y:S05]  /*88c0*/  @P0 EXIT ;  /* 0x000000000000094d */ /* 0x000fea0003800000 */
[----:B0-----:R-:W-:Y:S01]  /*88d0*/  LOP3.LUT P0, RZ, R5, 0xff, RZ, 0xc0, !PT ;  /* 0x000000ff05ff7812 */ /* 0x001fe2000780c0ff */
[----:B------:R-:W-:Y:S02]  /*88e0*/  IMAD.MOV.U32 R8, RZ, RZ, 0x1 ;  /* 0x00000001ff087424 */ /* 0x000fe400078e00ff */
[----:B------:R-:W-:-:S10]  /*88f0*/  IMAD.MOV.U32 R0, RZ, RZ, RZ ;  /* 0x000000ffff007224 */ /* 0x000fd400078e00ff */
[----:B------:R-:W-:Y:S05]  /*8900*/  @!P0 BRA `(.L_x_294) ;  /* 0x0000000c001c8947 */ /* 0x000fea0003800000 */
[----:B------:R-:W-:Y:S01]  /*8910*/  LOP3.LUT P0, RZ, R4, 0x1f, RZ, 0xc0, !PT ;  /* 0x0000001f04ff7812 */ /* 0x000fe2000780c0ff */
[----:B------:R-:W-:Y:S01]  /*8920*/  ULDC UR5, c[0x0][0x658] ;  /* 0x0001960000057ab9 */ /* 0x000fe20000000800 */
[----:B------:R-:W-:Y:S01]  /*8930*/  UMOV UR6, 0xffffffff ;  /* 0xffffffff00067882 */ /* 0x000fe20000000000 */
[----:B------:R-:W-:Y:S01]  /*8940*/  BSSY B0, `(.L_x_294) ;  /* 0x00000c3000007945 */ /* 0x000fe20003800000 */
[----:B------:R-:W-:Y:S01]  /*8950*/  USHF.L.U32 UR6, UR6, UR5, URZ ;  /* 0x0000000506067299 */ /* 0x000fe2000800063f */
[C---:B------:R-:W-:Y:S01]  /*8960*/  ISETP.NE.AND P3, PT, R3.reuse, RZ, PT ;  /* 0x000000ff0300720c */ /* 0x040fe20003f65270 */
[----:B------:R-:W-:Y:S01]  /*8970*/  IMAD.MOV.U32 R9, RZ, RZ, 0x1 ;  /* 0x00000001ff097424 */ /* 0x000fe200078e00ff */
[----:B------:R-:W-:Y:S01]  /*8980*/  ISETP.NE.OR P0, PT, R3, RZ, !P0 ;  /* 0x000000ff0300720c */ /* 0x000fe20004705670 */
[----:B------:R-:W-:Y:S01]  /*8990*/  IMAD.MOV.U32 R8, RZ, RZ, 0x1 ;  /* 0x00000001ff087424 */ /* 0x000fe200078e00ff */
[----:B------:R-:W-:Y:S01]  /*89a0*/  ULDC UR4, c[0x0][0x600] ;  /* 0x0001800000047ab9 */ /* 0x000fe20000000800 */
[----:B------:R-:W-:Y:S01]  /*89b0*/  IMAD.MOV.U32 R0, RZ, RZ, RZ ;  /* 0x000000ffff007224 */ /* 0x000fe200078e00ff */
[----:B------:R-:W-:Y:S01]  /*89c0*/  UMOV UR7, 0x1 ;  /* 0x0000000100077882 */ /* 0x000fe20000000000 */
[----:B------:R-:W-:-:S02]  /*89d0*/  UIADD3 UR19, UR42, 0x1, URZ ;  /* 0x000000012a137890 */ /* 0x000fc4000fffe03f */
[----:B------:R-:W-:Y:S02]  /*89e0*/  ULOP3.LUT UR22, UR40, 0x2, URZ, 0xfc, !UPT ;  /* 0x0000000228167892 */ /* 0x000fe4000f8efc3f */
[----:B------:R-:W-:Y:S02]  /*89f0*/  UIADD3 UR4, UR4, -0x1, URZ ;  /* 0xffffffff04047890 */ /* 0x000fe4000fffe03f */
[----:B------:R-:W-:Y:S02]  /*8a00*/  USHF.L.U32 UR5, UR7, UR5, URZ ;  /* 0x0000000507057299 */ /* 0x000fe4000800063f */
[----:B------:R-:W-:Y:S01]  /*8a10*/  ULOP3.LUT UR6, URZ, UR6, URZ, 0x33, !UPT ;  /* 0x000000063f067292 */ /* 0x000fe2000f8e333f */
[----:B------:R-:W-:-:S11]  /*8a20*/  ULDC.64 UR20, c[0x0][0x198] ;  /* 0x0000660000147ab9 */ /* 0x000fd60000000a00 */
.L_x_306:
[----:B------:R-:W-:-:S03]  /*8a30*/  UMOV UR7, 0xffffffff ;  /* 0xffffffff00077882 */ /* 0x000fc60000000000 */
[----:B------:R-:W-:Y:S05]  /*8a40*/  BRA.DIV UR7, `(.L_x_295) ;  /* 0x0000000e07e47947 */ /* 0x000fea000b800000 */
[----:B------:R-:W-:-:S13]  /*8a50*/  ELECT P6, URZ, PT ;  /* 0x00000000003f782f */ /* 0x000fda00038c0000 */
.L_x_319:
[----:B------:R-:W0:Y:S01]  /*8a60*/  LDC R3, c[0x0][0x28c] ;  /* 0x0000a300ff037b82 */ /* 0x000e220000000800 */
[----:B------:R-:W-:Y:S01]  /*8a70*/  BSSY B1, `(.L_x_296) ;  /* 0x0000038000017945 */ /* 0x000fe20003800000 */
[----:B0-----:R-:W-:-:S13]  /*8a80*/  ISETP.LT.OR P6, PT, R3, 0x1, !P6 ;  /* 0x000000010300780c */ /* 0x001fda00077c1670 */
[----:B------:R-:W-:Y:S05]  /*8a90*/  @P6 BRA `(.L_x_297) ;  /* 0x0000000000d46947 */ /* 0x000fea0003800000 */
[----:B------:R-:W-:Y:S02]  /*8aa0*/  IMAD.SHL.U32 R18, R18, 0x100, RZ ;  /* 0x0000010012127824 */ /* 0x000fe400078e00ff */
[----:B------:R-:W-:Y:S02]  /*8ab0*/  IMAD.SHL.U32 R19, R19, 0x40, RZ ;  /* 0x0000004013137824 */ /* 0x000fe400078e00ff */
[----:B------:R-:W-:Y:S02]  /*8ac0*/  IMAD.MOV.U32 R11, RZ, RZ, RZ ;  /* 0x000000ffff0b7224 */ /* 0x000fe400078e00ff */
[----:B------:R-:W-:Y:S02]  /*8ad0*/  IMAD.U32 R12, RZ, RZ, UR19 ;  /* 0x00000013ff0c7e24 */ /* 0x000fe4000f8e00ff */
[----:B------:R-:W-:Y:S02]  /*8ae0*/  IMAD.MOV.U32 R3, RZ, RZ, R8 ;  /* 0x000000ffff037224 */ /* 0x000fe400078e0008 */
[----:B------:R-:W-:-:S07]  /*8af0*/  IMAD.MOV.U32 R4, RZ, RZ, R0 ;  /* 0x000000ffff047224 */ /* 0x000fce00078e0000 */
.L_x_301:
[----:B------:R-:W0:Y:S01]  /*8b00*/  S2R R6, SR_CgaCtaId ;  /* 0x0000000000067919 */ /* 0x000e220000008800 */
[----:B------:R-:W-:-:S04]  /*8b10*/  MOV R5, 0x400 ;  /* 0x0000040000057802 */ /* 0x000fc80000000f00 */
[----:B0-----:R-:W-:Y:S02]  /*8b20*/  LEA R7, R6, R5, 0x18 ;  /* 0x0000000506077211 */ /* 0x001fe400078ec0ff */
[----:B------:R-:W-:Y:S01]  /*8b30*/  SHF.L.U32 R5, R3, 0x1f, RZ ;  /* 0x0000001f03057819 */ /* 0x000fe200000006ff */
[----:B------:R-:W0:Y:S02]  /*8b40*/  @!P3 LDC R6, c[0x0][0x500] ;  /* 0x00014000ff06bb82 */ /* 0x000e240000000800 */
[----:B------:R-:W-:-:S04]  /*8b50*/  IMAD R10, R4, 0x8, R7 ;  /* 0x00000008040a7824 */ /* 0x000fc800078e0207 */
[----:B------:R-:W1:Y:S02]  /*8b60*/  SYNCS.PHASECHK.TRANS64.TRYWAIT P1, [R10+URZ+0x20], R5 ;  /* 0x000020050a0075a7 */ /* 0x000e64000802017f */
[----:B-1----:R-:W-:Y:S05]  /*8b70*/  @!P1 BRA `(.L_x_298) ;  /* 0x0000000c00b89947 */ /* 0x002fea0003800000 */
.L_x_320:
[----:B------:R-:W-:Y:S01]  /*8b80*/  UPRMT UR7, UR22, 0x9910, URZ ;  /* 0x0000991016077896 */ /* 0x000fe2000800003f */
[----:B0-----:R0:W-:Y:S03]  /*8b90*/  @!P3 SYNCS.ARRIVE.TRANS64 RZ, [R10+URZ], R6 ;  /* 0x000000060affb9a7 */ /* 0x0011e6000800003f */
[----:B------:R-:W-:-:S06]  /*8ba0*/  UISETP.NE.AND UP0, UPT, UR7, 0x2, UPT ;  /* 0x000000020700788c */ /* 0x000fcc000bf05270 */
[----:B------:R-:W-:-:S13]  /*8bb0*/  PLOP3.LUT P1, PT, PT, PT, UP0, 0x80, 0x0 ;  /* 0x000000000000781c */ /* 0x000fda0003f2f008 */
[----:B0-----:R-:W-:Y:S05]  /*8bc0*/  @P1 BRA `(.L_x_299) ;  /* 0x0000000000041947 */ /* 0x001fea0003800000 */
[----:B------:R-:W-:Y:S01]  /*8bd0*/  BPT.TRAP 0x1 ;  /* 0x000000040000795c */ /* 0x000fe20000300000 */
.L_x_299:
[----:B------:R-:W-:Y:S05]  /*8be0*/  @P0 BRA `(.L_x_300) ;  /* 0x0000000000040947 */ /* 0x000fea0003800000 */
[----:B------:R-:W-:Y:S01]  /*8bf0*/  BPT.TRAP 0x1 ;  /* 0x000000040000795c */ /* 0x000fe20000300000 */
.L_x_300:
[--C-:B-1----:R-:W-:Y:S01]  /*8c00*/  IMAD R5, R4, 0x800, R7.reuse ;  /* 0x0000080004057824 */ /* 0x102fe200078e0207 */
[----:B------:R-:W-:Y:S01]  /*8c10*/  R2UR UR9, R10 ;  /* 0x000000000a0972ca */ /* 0x000fe200000e0000 */
[----:B------:R-:W-:Y:S01]  /*8c20*/  IMAD R7, R4, 0x2000, R7 ;  /* 0x0000200004077824 */ /* 0x000fe200078e0207 */
[----:B------:R-:W-:Y:S01]  /*8c30*/  UIADD3 UR14, UP0, UR20, 0xf0, URZ ;  /* 0x000000f0140e7890 */ /* 0x000fe2000ff1e03f */
[----:B------:R-:W-:Y:S01]  /*8c40*/  VIADD R12, R12, 0xffffffff ;  /* 0xffffffff0c0c7836 */ /* 0x000fe20000000000 */
[----:B------:R-:W-:Y:S01]  /*8c50*/  R2UR UR7, R5 ;  /* 0x00000000050772ca */ /* 0x000fe200000e0000 */
[----:B------:R-:W-:Y:S01]  /*8c60*/  UIADD3 UR24, UP1, UR20, 0x1f0, URZ ;  /* 0x000001f014187890 */ /* 0x000fe2000ff3e03f */
[----:B------:R-:W-:Y:S01]  /*8c70*/  R2UR UR8, R7 ;  /* 0x00000000070872ca */ /* 0x000fe200000e0000 */
[----:B------:R-:W-:Y:S01]  /*8c80*/  UIADD3.X UR15, URZ, UR21, URZ, UP0, !UPT ;  /* 0x000000153f0f7290 */ /* 0x000fe200087fe43f */
[----:B------:R-:W-:Y:S01]  /*8c90*/  R2UR UR11, R19 ;  /* 0x00000000130b72ca */ /* 0x000fe200000e0000 */
[----:B------:R-:W-:Y:S01]  /*8ca0*/  VIADD R4, R4, 0x1 ;  /* 0x0000000104047836 */ /* 0x000fe20000000000 */
[C---:B------:R-:W-:Y:S01]  /*8cb0*/  R2UR UR10, R11.reuse ;  /* 0x000000000b0a72ca */ /* 0x040fe200000e0000 */
[----:B------:R-:W-:Y:S01]  /*8cc0*/  UIADD3.X UR25, URZ, UR21, URZ, UP1, !UPT ;  /* 0x000000153f197290 */ /* 0x000fe20008ffe43f */
[----:B------:R-:W-:Y:S01]  /*8cd0*/  R2UR UR12, R2 ;  /* 0x00000000020c72ca */ /* 0x000fe200000e0000 */
[----:B------:R-:W-:Y:S01]  /*8ce0*/  UMOV UR16, 0x0 ;  /* 0x0000000000107882 */ /* 0x000fe20000000000 */
[----:B------:R-:W-:Y:S01]  /*8cf0*/  R2UR UR18, R18 ;  /* 0x00000000121272ca */ /* 0x000fe200000e0000 */
[----:B------:R-:W-:Y:S01]  /*8d00*/  UMOV UR17, 0x10000000 ;  /* 0x1000000000117882 */ /* 0x000fe20000000000 */
[----:B------:R-:W-:Y:S01]  /*8d10*/  ISETP.GT.AND P2, PT, R12, 0x1, PT ;  /* 0x000000010c00780c */ /* 0x000fe20003f44270 */
[----:B------:R-:W-:Y:S01]  /*8d20*/  UIADD3 UR7, UR7, 0x180, URZ ;  /* 0x0000018007077890 */ /* 0x000fe2000fffe03f */
[----:B------:R-:W-:Y:S01]  /*8d30*/  ISETP.NE.AND P1, PT, R4, 0x4, PT ;  /* 0x000000040400780c */ /* 0x000fe20003f25270 */
[----:B------:R-:W-:Y:S01]  /*8d40*/  UIADD3 UR13, UR8, 0x2180, URZ ;  /* 0x00002180080d7890 */ /* 0x000fe2000fffe03f */
[----:B------:R-:W-:-:S02]  /*8d50*/  VIADD R11, R11, 0x20 ;  /* 0x000000200b0b7836 */ /* 0x000fc40000000000 */
[----:B------:R-:W-:Y:S02]  /*8d60*/  SEL R6, RZ, 0x1, P1 ;  /* 0x00000001ff067807 */ /* 0x000fe40000800000 */
[----:B------:R-:W-:Y:S01]  /*8d70*/  UMOV UR8, UR7 ;  /* 0x0000000700087c82 */ /* 0x000fe20008000000 */
[----:B------:R-:W-:Y:S01]  /*8d80*/  SEL R4, R4, RZ, P1 ;  /* 0x000000ff04047207 */ /* 0x000fe20000800000 */
[----:B------:R0:W-:Y:S01]  /*8d90*/  UTMALDG.3D [UR8], [UR14], desc[UR16] ;  /* 0x000010080e0075b4 */ /* 0x0001e20008011000 */
[----:B------:R-:W-:Y:S01]  /*8da0*/  LOP3.LUT R3, R3, R6, RZ, 0x3c, !PT ;  /* 0x0000000603037212 */ /* 0x000fe200078e3cff */
[----:B0-----:R-:W-:Y:S01]  /*8db0*/  UMOV UR8, UR13 ;  /* 0x0000000d00087c82 */ /* 0x001fe20008000000 */
[----:B------:R-:W-:Y:S02]  /*8dc0*/  UMOV UR11, UR18 ;  /* 0x00000012000b7c82 */ /* 0x000fe40008000000 */
[----:B------:R0:W-:Y:S02]  /*8dd0*/  UTMALDG.3D [UR8], [UR24], desc[UR16] ;  /* 0x00001008180075b4 */ /* 0x0001e40008011000 */
[----:B0-----:R-:W-:Y:S05]  /*8de0*/  @P2 BRA `(.L_x_301) ;  /* 0xfffffffc00442947 */ /* 0x001fea000383ffff */
.L_x_297:
[----:B------:R-:W-:Y:S05]  /*8df0*/  BSYNC B1 ;  /* 0x0000000000017941 */ /* 0x000fea0003800000 */
.L_x_296:
[----:B------:R-:W-:Y:S01]  /*8e00*/  LOP3.LUT P4, RZ, R9, 0xff, RZ, 0xc0, !PT ;  /* 0x000000ff09ff7812 */ /* 0x000fe2000788c0ff */
[----:B------:R-:W-:Y:S01]  /*8e10*/  VIADD R0, R0, UR42 ;  /* 0x0000002a00007c36 */ /* 0x000fe20008000000 */
[----:B------:R-:W-:Y:S01]  /*8e20*/  ULDC.64 UR8, c[0x0][0x650] ;  /* 0x0001940000087ab9 */ /* 0x000fe20000000a00 */
[----:B------:R-:W-:Y:S01]  /*8e30*/  BSSY B1, `(.L_x_302) ;  /* 0x0000071000017945 */ /* 0x000fe20003800000 */
[----:B------:R-:W-:Y:S01]  /*8e40*/  IMAD.MOV.U32 R19, RZ, RZ, -0x1 ;  /* 0xffffffffff137424 */ /* 0x000fe200078e00ff */
[----:B------:R-:W-:Y:S01]  /*8e50*/  PRMT R9, RZ, 0x7610, R9 ;  /* 0x00007610ff097816 */ /* 0x000fe20000000009 */
[----:B------:R-:W-:Y:S01]  /*8e60*/  IMAD.MOV.U32 R18, RZ, RZ, -0x1 ;  /* 0xffffffffff127424 */ /* 0x000fe200078e00ff */
[C---:B------:R-:W-:Y:S02]  /*8e70*/  ISETP.GT.U32.AND P1, PT, R0.reuse, 0x3, PT ;  /* 0x000000030000780c */ /* 0x040fe40003f24070 */
[----:B------:R-:W-:Y:S02]  /*8e80*/  SHF.R.U32.HI R2, RZ, 0x2, R0 ;  /* 0x00000002ff027819 */ /* 0x000fe40000011600 */
[----:B------:R-:W-:-:S02]  /*8e90*/  LOP3.LUT R0, R0, 0x3, RZ, 0xc0, !PT ;  /* 0x0000000300007812 */ /* 0x000fc400078ec0ff */
[----:B------:R-:W0:Y:S01]  /*8ea0*/  @P4 S2R R4, SR_CgaCtaId ;  /* 0x0000000000044919 */ /* 0x000e220000008800 */
[----:B------:R-:W-:Y:S02]  /*8eb0*/  @P4 MOV R3, 0x400 ;  /* 0x0000040000034802 */ /* 0x000fe40000000f00 */
[----:B------:R-:W-:-:S04]  /*8ec0*/  LOP3.LUT R2, R2, 0x1, RZ, 0xc0, !PT ;  /* 0x0000000102027812 */ /* 0x000fc800078ec0ff */
[----:B------:R-:W-:Y:S02]  /*8ed0*/  ISETP.NE.U32.AND P2, PT, R2, 0x1, PT ;  /* 0x000000010200780c */ /* 0x000fe40003f45070 */
[----:B0-----:R-:W-:Y:S01]  /*8ee0*/  @P4 LEA R3, R4, R3, 0x18 ;  /* 0x0000000304034211 */ /* 0x001fe200078ec0ff */
[----:B------:R-:W-:-:S03]  /*8ef0*/  IMAD.U32 R4, RZ, RZ, UR42 ;  /* 0x0000002aff047e24 */ /* 0x000fc6000f8e00ff */
[----:B------:R0:W-:Y:S01]  /*8f00*/  @P4 SYNCS.ARRIVE.TRANS64.A1T0 RZ, [R3+URZ+0x78], RZ ;  /* 0x000078ff03ff49a7 */ /* 0x0001e2000810003f */
[----:B------:R-:W-:Y:S02]  /*8f10*/  IADD3 R16, P4, R16, UR36, RZ ;  /* 0x0000002410107c10 */ /* 0x000fe4000ff9e0ff */
[----:B------:R-:W-:Y:S02]  /*8f20*/  ISETP.LT.U32.AND P1, PT, R4, 0x4, P1 ;  /* 0x000000040400780c */ /* 0x000fe40000f21070 */
[----:B------:R-:W-:Y:S02]  /*8f30*/  IADD3.X R17, R17, UR41, RZ, P4, !PT ;  /* 0x0000002911117c10 */ /* 0x000fe4000a7fe4ff */
[----:B------:R-:W-:Y:S02]  /*8f40*/  ISETP.GE.U32.AND P4, PT, R16, UR8, PT ;  /* 0x0000000810007c0c */ /* 0x000fe4000bf86070 */
[----:B0-----:R-:W-:Y:S02]  /*8f50*/  SEL R3, RZ, 0x1, !P1 ;  /* 0x00000001ff037807 */ /* 0x001fe40004800000 */
[----:B------:R-:W-:-:S02]  /*8f60*/  ISETP.GE.U32.AND.EX P1, PT, R17, UR9, PT, P4 ;  /* 0x0000000911007c0c */ /* 0x000fc4000bf26140 */
[----:B------:R-:W-:-:S04]  /*8f70*/  ISETP.GT.U32.AND P2, PT, R4, 0x3, !P2 ;  /* 0x000000030400780c */ /* 0x000fc80005744070 */
[----:B------:R-:W-:-:S04]  /*8f80*/  SEL R2, RZ, 0x1, !P2 ;  /* 0x00000001ff027807 */ /* 0x000fc80005000000 */
[--C-:B------:R-:W-:Y:S01]  /*8f90*/  LOP3.LUT R8, R2, R8, R3.reuse, 0x96, !PT ;  /* 0x0000000802087212 */ /* 0x100fe200078e9603 */
[----:B------:R-:W-:Y:S01]  /*8fa0*/  IMAD.MOV.U32 R2, RZ, RZ, -0x1 ;  /* 0xffffffffff027424 */ /* 0x000fe200078e00ff */
[----:B------:R-:W-:Y:S01]  /*8fb0*/  PRMT R3, RZ, 0x7610, R3 ;  /* 0x00007610ff037816 */ /* 0x000fe20000000003 */
[----:B------:R-:W-:Y:S06]  /*8fc0*/  @P1 BRA `(.L_x_303) ;  /* 0x00000004005c1947 */ /* 0x000fec0003800000 */
[----:B------:R-:W0:Y:S01]  /*8fd0*/  S2UR UR7, SR_CTAID.X ;  /* 0x00000000000779c3 */ /* 0x000e220000002500 */
[----:B------:R-:W-:Y:S01]  /*8fe0*/  ULDC.64 UR8, c[0x0][0x628] ;  /* 0x00018a0000087ab9 */ /* 0x000fe20000000a00 */
[----:B------:R-:W-:Y:S01]  /*8ff0*/  ULDC UR10, c[0x0][0x150] ;  /* 0x00005400000a7ab9 */ /* 0x000fe20000000800 */
[----:B------:R-:W-:Y:S01]  /*9000*/  ISETP.NE.U32.AND P1, PT, RZ, UR8, PT ;  /* 0x00000008ff007c0c */ /* 0x000fe2000bf25070 */
[----:B------:R-:W-:Y:S01]  /*9010*/  ULDC UR11, c[0x0][0x630] ;  /* 0x00018c00000b7ab9 */ /* 0x000fe20000000800 */
[----:B------:R-:W-:Y:S01]  /*9020*/  ULDC UR13, c[0x0][0x154] ;  /* 0x00005500000d7ab9 */ /* 0x000fe20000000800 */
[----:B------:R-:W-:Y:S01]  /*9030*/  IMAD.MOV.U32 R2, RZ, RZ, R16 ;  /* 0x000000ffff027224 */ /* 0x000fe200078e0010 */
[----:B------:R-:W-:Y:S01]  /*9040*/  ISETP.NE.AND.EX P1, PT, RZ, UR9, PT, P1 ;  /* 0x00000009ff007c0c */ /* 0x000fe2000bf25310 */
[----:B------:R-:W1:Y:S01]  /*9050*/  S2UR UR12, SR_CTAID.Y ;  /* 0x00000000000c79c3 */ /* 0x000e620000002600 */
[----:B0-----:R-:W-:-:S05]  /*9060*/  I2FP.F32.U32 R3, UR7 ;  /* 0x0000000700037c45 */ /* 0x001fca0008201000 */
[----:B------:R-:W-:Y:S01]  /*9070*/  FMUL R12, R3, UR10 ;  /* 0x0000000a030c7c20 */ /* 0x000fe20008400000 */
[----:B------:R-:W-:-:S05]  /*9080*/  IMAD.MOV.U32 R3, RZ, RZ, R17 ;  /* 0x000000ffff037224 */ /* 0x000fca00078e0011 */
[----:B------:R-:W-:Y:S05]  /*9090*/  @!P1 BRA `(.L_x_304) ;  /* 0x0000000000289947 */ /* 0x000fea0003800000 */
[----:B------:R-:W-:Y:S02]  /*90a0*/  ULDC UR10, c[0x0][0x634] ;  /* 0x00018d00000a7ab9 */ /* 0x000fe40000000800 */
[----:B------:R-:W-:-:S05]  /*90b0*/  IADD3 R7, P1, R16, UR10, RZ ;  /* 0x0000000a10077c10 */ /* 0x000fca000ff3e0ff */
[----:B------:R-:W-:-:S04]  /*90c0*/  IMAD.X R11, RZ, RZ, R17, P1 ;  /* 0x000000ffff0b7224 */ /* 0x000fc800008e0611 */
[----:B------:R-:W-:-:S04]  /*90d0*/  IMAD.WIDE.U32 R4, R11, UR8, RZ ;  /* 0x000000080b047c25 */ /* 0x000fc8000f8e00ff */
[----:B------:R-:W-:-:S04]  /*90e0*/  IMAD.WIDE.U32 R4, P1, R7, UR9, R4 ;  /* 0x0000000907047c25 */ /* 0x000fc8000f820004 */
[----:B------:R-:W-:-:S04]  /*90f0*/  IMAD.WIDE.U32 R6, R7, UR8, RZ ;  /* 0x0000000807067c25 */ /* 0x000fc8000f8e00ff */
[----:B------:R-:W-:Y:S01]  /*9100*/  IMAD.X R3, RZ, RZ, RZ, P1 ;  /* 0x000000ffff037224 */ /* 0x000fe200008e06ff */
[----:B------:R-:W-:Y:S01]  /*9110*/  IADD3 RZ, P1, R7, R4, RZ ;  /* 0x0000000407ff7210 */ /* 0x000fe20007f3e0ff */
[----:B------:R-:W-:-:S04]  /*9120*/  IMAD.MOV.U32 R2, RZ, RZ, R5 ;  /* 0x000000ffff027224 */ /* 0x000fc800078e0005 */
[----:B------:R-:W-:-:S08]  /*9130*/  IMAD.WIDE.U32.X R2, R11, UR9, R2, P1 ;  /* 0x000000090b027c25 */ /* 0x000fd000088e0402 */
.L_x_304:
[--C-:B------:R-:W-:Y:S01]  /*9140*/  SHF.R.U64 R10, R2, UR11, R3.reuse ;  /* 0x0000000b020a7c19 */ /* 0x100fe20008001203 */
[----:B------:R-:W0:Y:S01]  /*9150*/  F2I.U32.TRUNC.NTZ R12, R12 ;  /* 0x0000000c000c7305 */ /* 0x000e22000020f000 */
[----:B------:R-:W-:Y:S01]  /*9160*/  SHF.R.U32.HI R2, RZ, UR11, R3 ;  /* 0x0000000bff027c19 */ /* 0x000fe20008011603 */
[----:B------:R-:W-:Y:S01]  /*9170*/  ULDC.64 UR8, c[0x0][0x620] ;  /* 0x0001880000087ab9 */ /* 0x000fe20000000a00 */
[----:B------:R-:W-:Y:S01]  /*9180*/  IADD3 R5, P1, RZ, -R10, RZ ;  /* 0x8000000aff057210 */ /* 0x000fe20007f3e0ff */
[----:B------:R-:W-:Y:S01]  /*9190*/  ULDC.64 UR14, c[0x0][0x640] ;  /* 0x00019000000e7ab9 */ /* 0x000fe20000000a00 */
[----:B-1----:R-:W-:Y:S01]  /*91a0*/  I2FP.F32.U32 R4, UR12 ;  /* 0x0000000c00047c45 */ /* 0x002fe20008201000 */
[----:B------:R-:W1:Y:S01]  /*91b0*/  LDC R14, c[0x0][0x610] ;  /* 0x00018400ff0e7b82 */ /* 0x000e620000000800 */
[----:B------:R-:W-:Y:S01]  /*91c0*/  ULDC UR11, c[0x0][0x658] ;  /* 0x00019600000b7ab9 */ /* 0x000fe20000000800 */
[----:B------:R-:W-:Y:S01]  /*91d0*/  IMAD.X R2, RZ, RZ, ~R2, P1 ;  /* 0x000000ffff027224 */ /* 0x000fe200008e0e02 */
[----:B------:R-:W-:Y:S01]  /*91e0*/  ISETP.NE.U32.AND P1, PT, RZ, UR14, PT ;  /* 0x0000000eff007c0c */ /* 0x000fe2000bf25070 */
[----:B------:R-:W-:Y:S01]  /*91f0*/  FMUL R6, R4, UR13 ;  /* 0x0000000d04067c20 */ /* 0x000fe20008400000 */
[----:B------:R-:W-:Y:S01]  /*9200*/  ULDC UR13, c[0x0][0x648] ;  /* 0x00019200000d7ab9 */ /* 0x000fe20000000800 */
[----:B------:R-:W-:Y:S01]  /*9210*/  IMAD R4, R2, UR8, RZ ;  /* 0x0000000802047c24 */ /* 0x000fe2000f8e02ff */
[----:B------:R-:W-:Y:S01]  /*9220*/  ISETP.NE.AND.EX P1, PT, RZ, UR15, PT, P1 ;  /* 0x0000000fff007c0c */ /* 0x000fe2000bf25310 */
[C---:B------:R-:W-:Y:S01]  /*9230*/  IMAD.WIDE.U32 R2, R5.reuse, UR8, R16 ;  /* 0x0000000805027c25 */ /* 0x040fe2000f8e0010 */
[----:B0-----:R-:W-:Y:S01]  /*9240*/  R2UR UR8, R12 ;  /* 0x000000000c0872ca */ /* 0x001fe200000e0000 */
[----:B------:R-:W0:Y:S02]  /*9250*/  F2I.U32.TRUNC.NTZ R6, R6 ;  /* 0x0000000600067305 */ /* 0x000e24000020f000 */
[----:B------:R-:W-:Y:S01]  /*9260*/  IMAD R5, R5, UR9, R4 ;  /* 0x0000000905057c24 */ /* 0x000fe2000f8e0204 */
[----:B------:R-:W-:-:S03]  /*9270*/  ULDC UR9, c[0x0][0x618] ;  /* 0x0001860000097ab9 */ /* 0x000fc60000000800 */
[----:B------:R-:W-:-:S05]  /*9280*/  IMAD.IADD R3, R3, 0x1, R5 ;  /* 0x0000000103037824 */ /* 0x000fca00078e0205 */
[--C-:B------:R-:W-:Y:S02]  /*9290*/  SHF.R.U64 R12, R2, UR9, R3.reuse ;  /* 0x00000009020c7c19 */ /* 0x100fe40008001203 */
[----:B------:R-:W-:Y:S01]  /*92a0*/  SHF.R.U32.HI R3, RZ, UR9, R3 ;  /* 0x00000009ff037c19 */ /* 0x000fe20008011603 */
[----:B------:R-:W-:Y:S01]  /*92b0*/  ULDC UR9, c[0x0][0x608] ;  /* 0x0001820000097ab9 */ /* 0x000fe20000000800 */
[----:B0-----:R-:W-:Y:S02]  /*92c0*/  R2UR UR10, R6 ;  /* 0x00000000060a72ca */ /* 0x001fe400000e0000 */
[--C-:B------:R-:W-:Y:S02]  /*92d0*/  SHF.R.U64 R13, R12, UR9, R3.reuse ;  /* 0x000000090c0d7c19 */ /* 0x100fe40008001203 */
[----:B------:R-:W-:Y:S01]  /*92e0*/  SHF.R.U32.HI R2, RZ, UR9, R3 ;  /* 0x00000009ff027c19 */ /* 0x000fe20008011603 */
[----:B------:R-:W-:-:S03]  /*92f0*/  UIADD3 UR9, -UR8, URZ, URZ ;  /* 0x0000003f08097290 */ /* 0x000fc6000fffe13f */
[--C-:B------:R-:W-:Y:S01]  /*9300*/  SHF.R.U64 R15, R13, UR11, R2.reuse ;  /* 0x0000000b0d0f7c19 */ /* 0x100fe20008001202 */
[----:B------:R-:W-:Y:S01]  /*9310*/  ULDC UR8, c[0x0][0x144] ;  /* 0x0000510000087ab9 */ /* 0x000fe20000000800 */
[----:B------:R-:W-:-:S03]  /*9320*/  SHF.R.U32.HI R3, RZ, UR11, R2 ;  /* 0x0000000bff037c19 */ /* 0x000fc60008011602 */
[----:B------:R-:W-:Y:S01]  /*9330*/  IMAD.MOV.U32 R2, RZ, RZ, R15 ;  /* 0x000000ffff027224 */ /* 0x000fe200078e000f */
[----:B------:R-:W-:Y:S06]  /*9340*/  @!P1 BRA `(.L_x_305) ;  /* 0x0000000000289947 */ /* 0x000fec0003800000 */
        /* <DEDUP_REMOVED lines=10> */
.L_x_305:
[----:B------:R-:W-:Y:S01]  /*93f0*/  UISETP.NE.AND UP0, UPT, UR48, URZ, UPT ;  /* 0x0000003f3000728c */ /* 0x000fe2000bf05270 */
[----:B------:R-:W-:Y:S01]  /*9400*/  SHF.R.U64 R3, R2, UR13, R3 ;  /* 0x0000000d02037c19 */ /* 0x000fe20008001203 */
[----:B------:R-:W-:Y:S01]  /*9410*/  UIADD3 UR10, -UR10, URZ, URZ ;  /* 0x0000003f0a0a7290 */ /* 0x000fe2000fffe13f */
[----:B------:R-:W-:Y:S01]  /*9420*/  LOP3.LUT R2, R13, UR6, RZ, 0xc0, !PT ;  /* 0x000000060d027c12 */ /* 0x000fe2000f8ec0ff */
[----:B------:R-:W-:Y:S02]  /*9430*/  UIMAD UR7, UR8, UR9, UR7 ;  /* 0x00000009080772a4 */ /* 0x000fe4000f8e0207 */
[----:B------:R-:W-:Y:S01]  /*9440*/  IMAD.MOV R4, RZ, RZ, -R3 ;  /* 0x000000ffff047224 */ /* 0x000fe200078e0a03 */
[----:B------:R-:W-:Y:S01]  /*9450*/  ULDC UR8, c[0x0][0x148] ;  /* 0x0000520000087ab9 */ /* 0x000fe20000000800 */
[----:B------:R-:W-:Y:S01]  /*9460*/  IMAD R19, R3, UR5, R2 ;  /* 0x0000000503137c24 */ /* 0x000fe2000f8e0202 */
[----:B------:R-:W-:Y:S02]  /*9470*/  LOP3.LUT R3, R12, UR4, RZ, 0xc0, !PT ;  /* 0x000000040c037c12 */ /* 0x000fe4000f8ec0ff */
[----:B------:R-:W-:Y:S01]  /*9480*/  @UP0 UIMAD UR7, UR8, UR10, UR12 ;  /* 0x0000000a080702a4 */ /* 0x000fe2000f8e020c */
[----:B------:R-:W-:-:S02]  /*9490*/  PLOP3.LUT P1, PT, PT, PT, UP0, 0x80, 0x0 ;  /* 0x000000000000781c */ /* 0x000fc40003f2f008 */
[----:B------:R-:W-:Y:S02]  /*94a0*/  ULDC UR8, c[0x0][0x638] ;  /* 0x00018e0000087ab9 */ /* 0x000fe40000000800 */
[----:B------:R-:W-:Y:S02]  /*94b0*/  IMAD R2, R4, UR8, R15 ;  /* 0x0000000804027c24 */ /* 0x000fe4000f8e020f */
[----:B-1----:R-:W-:Y:S01]  /*94c0*/  IMAD R19, R19, R14, UR7 ;  /* 0x0000000713137e24 */ /* 0x002fe2000f8e020e */
[----:B------:R-:W-:Y:S01]  /*94d0*/  ULDC UR7, c[0x0][0x600] ;  /* 0x0001800000077ab9 */ /* 0x000fe20000000800 */
[----:B------:R-:W-:Y:S02]  /*94e0*/  IMAD.MOV.U32 R4, RZ, RZ, 0x1 ;  /* 0x00000001ff047424 */ /* 0x000fe400078e00ff */
[----:B------:R-:W-:-:S03]  /*94f0*/  IMAD R2, R2, UR7, R3 ;  /* 0x0000000702027c24 */ /* 0x000fc6000f8e0203 */
[----:B------:R-:W-:Y:S02]  /*9500*/  PRMT R3, R4, 0x7610, R3 ;  /* 0x0000761004037816 */ /* 0x000fe40000000003 */
[----:B------:R-:W-:Y:S02]  /*9510*/  SEL R18, R2, R19, !P1 ;  /* 0x0000001302127207 */ /* 0x000fe40004800000 */
[----:B------:R-:W-:Y:S01]  /*9520*/  SEL R19, R19, R2, !P1 ;  /* 0x0000000213137207 */ /* 0x000fe20004800000 */
[----:B------:R-:W-:-:S07]  /*9530*/  IMAD.MOV.U32 R2, RZ, RZ, R10 ;  /* 0x000000ffff027224 */ /* 0x000fce00078e000a */
.L_x_303:
[----:B------:R-:W-:Y:S05]  /*9540*/  BSYNC B1 ;  /* 0x0000000000017941 */ /* 0x000fea0003800000 */
.L_x_302:
[----:B------:R-:W-:-:S13]  /*9550*/  LOP3.LUT P1, RZ, R3, 0xff, RZ, 0xc0, !PT ;  /* 0x000000ff03ff7812 */ /* 0x000fda000782c0ff */
[----:B------:R-:W-:Y:S05]  /*9560*/  @P1 BRA `(.L_x_306) ;  /* 0xfffffff400301947 */ /* 0x000fea000383ffff */
[----:B------:R-:W-:Y:S05]  /*9570*/  BSYNC B0 ;  /* 0x0000000000007941 */ /* 0x000fea0003800000 */
.L_x_294:
[----:B------:R-:W-:-:S03]  /*9580*/  UMOV UR7, 0xffffffff ;  /* 0xffffffff00077882 */ /* 0x000fc60000000000 */
[----:B------:R-:W-:Y:S05]  /*9590*/  BRA.DIV UR7, `(.L_x_307) ;  /* 0x0000000607447947 */ /* 0x000fea000b800000 */
[----:B------:R-:W-:-:S13]  /*95a0*/  ELECT P6, URZ, PT ;  /* 0x00000000003f782f */ /* 0x000fda00038c0000 */
.L_x_323:
[----:B------:R-:W-:Y:S04]  /*95b0*/  BSSY B0, `(.L_x_308) ;  /* 0x000002c000007945 */ /* 0x000fe80003800000 */
[----:B------:R-:W-:Y:S05]  /*95c0*/  @!P6 BRA `(.L_x_309) ;  /* 0x0000000000a8e947 */ /* 0x000fea0003800000 */
[----:B------:R-:W-:-:S04]  /*95d0*/  ULOP3.LUT UR7, UR40, 0x2, URZ, 0xfc, !UPT ;  /* 0x0000000228077892 */ /* 0x000fc8000f8efc3f */
[----:B------:R-:W-:-:S06]  /*95e0*/  UISETP.NE.AND UP0, UPT, UR7, 0x3, UPT ;  /* 0x000000030700788c */ /* 0x000fcc000bf05270 */
[----:B------:R-:W-:-:S13]  /*95f0*/  PLOP3.LUT P0, PT, PT, PT, UP0, 0x80, 0x0 ;  /* 0x000000000000781c */ /* 0x000fda0003f0f008 */
[----:B------:R-:W-:Y:S05]  /*9600*/  @!P0 BRA `(.L_x_310) ;  /* 0x0000000000048947 */ /* 0x000fea0003800000 */
[----:B------:R-:W-:Y:S01]  /*9610*/  BPT.TRAP 0x1 ;  /* 0x000000040000795c */ /* 0x000fe20000300000 */
.L_x_310:
[----:B------:R-:W0:Y:S01]  /*9620*/  S2R R3, SR_CgaCtaId ;  /* 0x0000000000037919 */ /* 0x000e220000008800 */
[----:B------:R-:W-:-:S04]  /*9630*/  MOV R2, 0x400 ;  /* 0x0000040000027802 */ /* 0x000fc80000000f00 */
[----:B0-----:R-:W-:Y:S02]  /*9640*/  LEA R3, R3, R2, 0x18 ;  /* 0x0000000203037211 */ /* 0x001fe400078ec0ff */
[----:B------:R-:W-:-:S03]  /*9650*/  SHF.L.U32 R2, R8, 0x1f, RZ ;  /* 0x0000001f08027819 */ /* 0x000fc600000006ff */
[----:B------:R-:W-:-:S04]  /*9660*/  VIADD R3, R3, 0x20 ;  /* 0x0000002003037836 */ /* 0x000fc80000000000 */
[C---:B------:R-:W-:Y:S02]  /*9670*/  IMAD R7, R0.reuse, 0x8, R3 ;  /* 0x0000000800077824 */ /* 0x040fe400078e0203 */
[----:B------:R-:W-:Y:S02]  /*9680*/  VIADD R0, R0, 0x1 ;  /* 0x0000000100007836 */ /* 0x000fe40000000000 */
[----:B------:R-:W0:Y:S03]  /*9690*/  SYNCS.PHASECHK.TRANS64.TRYWAIT P0, [R7+URZ], R2 ;  /* 0x00000002070075a7 */ /* 0x000e26000800017f */
[----:B------:R-:W-:-:S04]  /*96a0*/  ISETP.NE.AND P1, PT, R0, 0x4, PT ;  /* 0x000000040000780c */ /* 0x000fc80003f25270 */
[----:B------:R-:W-:Y:S02]  /*96b0*/  SEL R5, RZ, 0x1, P1 ;  /* 0x00000001ff057807 */ /* 0x000fe40000800000 */
[----:B------:R-:W-:Y:S02]  /*96c0*/  SEL R0, R0, RZ, P1 ;  /* 0x000000ff00007207 */ /* 0x000fe40000800000 */
[----:B------:R-:W-:-:S03]  /*96d0*/  LOP3.LUT R5, R8, R5, RZ, 0x3c, !PT ;  /* 0x0000000508057212 */ /* 0x000fc600078e3cff */
[----:B------:R-:W-:Y:S01]  /*96e0*/  IMAD R9, R0, 0x8, R3 ;  /* 0x0000000800097824 */ /* 0x000fe200078e0203 */
[----:B------:R-:W-:Y:S01]  /*96f0*/  SHF.L.U32 R4, R5, 0x1f, RZ ;  /* 0x0000001f05047819 */ /* 0x000fe200000006ff */
[----:B0-----:R-:W-:Y:S06]  /*9700*/  @!P0 BRA `(.L_x_311) ;  /* 0x0000000400088947 */ /* 0x001fec0003800000 */
.L_x_324:
[----:B------:R-:W1:Y:S01]  /*9710*/  SYNCS.PHASECHK.TRANS64.TRYWAIT P0, [R9+URZ], R4 ;  /* 0x00000004090075a7 */ /* 0x000e62000800017f */
[----:B------:R-:W-:-:S05]  /*9720*/  VIADD R0, R0, 0x1 ;  /* 0x0000000100007836 */ /* 0x000fca0000000000 */
[----:B------:R-:W-:-:S04]  /*9730*/  ISETP.NE.AND P1, PT, R0, 0x4, PT ;  /* 0x000000040000780c */ /* 0x000fc80003f25270 */
[----:B0-----:R-:W-:Y:S02]  /*9740*/  SEL R2, RZ, 0x1, P1 ;  /* 0x00000001ff027807 */ /* 0x001fe40000800000 */
[----:B------:R-:W-:Y:S02]  /*9750*/  SEL R0, R0, RZ, P1 ;  /* 0x000000ff00007207 */ /* 0x000fe40000800000 */
[----:B------:R-:W-:-:S03]  /*9760*/  LOP3.LUT R7, R5, R2, RZ, 0x3c, !PT ;  /* 0x0000000205077212 */ /* 0x000fc600078e3cff */
[----:B------:R-:W-:Y:S01]  /*9770*/  IMAD R6, R0, 0x8, R3 ;  /* 0x0000000800067824 */ /* 0x000fe200078e0203 */
[----:B------:R-:W-:Y:S01]  /*9780*/  SHF.L.U32 R5, R7, 0x1f, RZ ;  /* 0x0000001f07057819 */ /* 0x000fe200000006ff */
[----:B-1----:R-:W-:Y:S06]  /*9790*/  @!P0 BRA `(.L_x_312) ;  /* 0x0000000000f88947 */ /* 0x002fec0003800000 */
.L_x_325:
[----:B------:R-:W1:Y:S01]  /*97a0*/  SYNCS.PHASECHK.TRANS64.TRYWAIT P0, [R6+URZ], R5 ;  /* 0x00000005060075a7 */ /* 0x000e62000800017f */
[----:B------:R-:W-:-:S05]  /*97b0*/  VIADD R0, R0, 0x1 ;  /* 0x0000000100007836 */ /* 0x000fca0000000000 */
[----:B------:R-:W-:-:S04]  /*97c0*/  ISETP.NE.AND P1, PT, R0, 0x4, PT ;  /* 0x000000040000780c */ /* 0x000fc80003f25270 */
[----:B------:R-:W-:Y:S02]  /*97d0*/  SEL R2, RZ, 0x1, P1 ;  /* 0x00000001ff027807 */ /* 0x000fe40000800000 */
[----:B------:R-:W-:Y:S02]  /*97e0*/  SEL R0, R0, RZ, P1 ;  /* 0x000000ff00007207 */ /* 0x000fe40000800000 */
[----:B------:R-:W-:Y:S01]  /*97f0*/  LOP3.LUT R2, R7, R2, RZ, 0x3c, !PT ;  /* 0x0000000207027212 */ /* 0x000fe200078e3cff */
[----:B-1----:R-:W-:Y:S06]  /*9800*/  @!P0 BRA `(.L_x_313) ;  /* 0x0000000000f08947 */ /* 0x002fec0003800000 */
.L_x_326:
[----:B------:R-:W-:Y:S01]  /*9810*/  IMAD R3, R0, 0x8, R3 ;  /* 0x0000000800037824 */ /* 0x000fe200078e0203 */
[----:B------:R-:W-:-:S07]  /*9820*/  SHF.L.U32 R0, R2, 0x1f, RZ ;  /* 0x0000001f02007819 */ /* 0x000fce00000006ff */
.L_x_314:
[----:B--2---:R2:W3:Y:S02]  /*9830*/  SYNCS.PHASECHK.TRANS64.TRYWAIT P0, [R3+URZ], R0 ;  /* 0x00000000030075a7 */ /* 0x0044e4000800017f */
[----:B---3--:R-:W-:Y:S05]  /*9840*/  @!P0 NANOSLEEP.SYNCS 0x989680 ;  /* 0x009896800000895d */ /* 0x008fea0003900000 */
[----:B------:R-:W3:Y:S02]  /*9850*/  @!P0 SYNCS.PHASECHK.TRANS64 P0, [R3+URZ], R0 ;  /* 0x00000000030085a7 */ /* 0x000ee4000800007f */
[----:B---3--:R-:W-:Y:S05]  /*9860*/  @!P0 BRA `(.L_x_314) ;  /* 0xfffffffc00f08947 */ /* 0x008fea000383ffff */
.L_x_309:
[----:B------:R-:W-:Y:S05]  /*9870*/  BSYNC B0 ;  /* 0x0000000000007941 */ /* 0x000fea0003800000 */
.L_x_308:
[----:B------:R-:W-:Y:S05]  /*9880*/  EXIT ;  /* 0x000000000000794d */ /* 0x000fea0003800000 */
.L_x_14:
[----:B0-----:R0:W1:Y:S02]  /*9890*/  SYNCS.PHASECHK.TRANS64.TRYWAIT P0, [R157+URZ], R0 ;  /* 0x000000009d0075a7 */ /* 0x001064000800017f */
[----:B-1----:R-:W-:Y:S05]  /*98a0*/  @!P0 NANOSLEEP.SYNCS 0x989680 ;  /* 0x009896800000895d */ /* 0x002fea0003900000 */
[----:B------:R-:W1:Y:S02]  /*98b0*/  @!P0 SYNCS.PHASECHK.TRANS64 P0, [R157+URZ], R0 ;  /* 0x000000009d0085a7 */ /* 0x000e64000800007f */
[----:B-1----:R-:W-:Y:S05]  /*98c0*/  @!P0 BRA `(.L_x_14) ;  /* 0xfffffffc00f08947 */ /* 0x002fea000383ffff */
[----:B------:R-:W-:Y:S05]  /*98d0*/  BRA `(.L_x_315) ;  /* 0xffffff7c002c7947 */ /* 0x000fea000383ffff */
.L_x_19:
[----:B-1----:R1:W2:Y:S02]  /*98e0*/  SYNCS.PHASECHK.TRANS64.TRYWAIT P1, [R3+URZ], R0 ;  /* 0x00000000030075a7 */ /* 0x0022a4000802017f */
[----:B--2---:R-:W-:Y:S05]  /*98f0*/  @!P1 NANOSLEEP.SYNCS 0x989680 ;  /* 0x009896800000995d */ /* 0x004fea0003900000 */
[----:B------:R-:W2:Y:S02]  /*9900*/  @!P1 SYNCS.PHASECHK.TRANS64 P1, [R3+URZ], R0 ;  /* 0x00000000030095a7 */ /* 0x000ea4000802007f */
[----:B--2---:R-:W-:Y:S05]  /*9910*/  @!P1 BRA `(.L_x_19) ;  /* 0xfffffffc00f09947 */ /* 0x004fea000383ffff */
[----:B------:R-:W-:Y:S05]  /*9920*/  BRA `(.L_x_18) ;  /* 0xffffff7c00a07947 */ /* 0x000fea000383ffff */
.L_x_24:
[----:B-1----:R-:W-:-:S04]  /*9930*/  IMAD.U32 R4, RZ, RZ, UR4 ;  /* 0x00000004ff047e24 */ /* 0x002fc8000f8e00ff */
[----:B------:R1:W2:Y:S03]  /*9940*/  SYNCS.PHASECHK.TRANS64.TRYWAIT P1, [R4+URZ], R3 ;  /* 0x00000003040075a7 */ /* 0x0002a6000802017f */
[----:B--2---:R-:W-:Y:S05]  /*9950*/  @!P1 NANOSLEEP.SYNCS 0x989680 ;  /* 0x009896800000995d */ /* 0x004fea0003900000 */
[----:B------:R-:W2:Y:S02]  /*9960*/  @!P1 SYNCS.PHASECHK.TRANS64 P1, [R4+URZ], R3 ;  /* 0x00000003040095a7 */ /* 0x000ea4000802007f */
[----:B--2---:R-:W-:Y:S05]  /*9970*/  @!P1 BRA `(.L_x_24) ;  /* 0xfffffffc00ec9947 */ /* 0x004fea000383ffff */
[----:B------:R-:W-:Y:S05]  /*9980*/  BRA `(.L_x_23) ;  /* 0xffffff8000147947 */ /* 0x000fea000383ffff */
.L_x_30:
[----:B0-----:R0:W1:Y:S02]  /*9990*/  SYNCS.PHASECHK.TRANS64.TRYWAIT P0, [R157+URZ+0x10], R0 ;  /* 0x000010009d0075a7 */ /* 0x001064000800017f */
[----:B-1----:R-:W-:Y:S05]  /*99a0*/  @!P0 NANOSLEEP.SYNCS 0x989680 ;  /* 0x009896800000895d */ /* 0x002fea0003900000 */
[----:B------:R-:W1:Y:S02]  /*99b0*/  @!P0 SYNCS.PHASECHK.TRANS64 P0, [R157+URZ+0x10], R0 ;  /* 0x000010009d0085a7 */ /* 0x000e64000800007f */
[----:B-1----:R-:W-:Y:S05]  /*99c0*/  @!P0 BRA `(.L_x_30) ;  /* 0xfffffffc00f08947 */ /* 0x002fea000383ffff */
[----:B------:R-:W-:Y:S05]  /*99d0*/  BRA `(.L_x_316) ;  /* 0xffffff8000f47947 */ /* 0x000fea000383ffff */
.L_x_295:
[----:B------:R-:W-:Y:S01]  /*99e0*/  BSSY B1, `(.L_x_317) ;  /* 0x0000006000017945 */ /* 0x000fe20003800000 */
[----:B------:R-:W-:-:S07]  /*99f0*/  IMAD.MOV.U32 R15, RZ, RZ, -0x1 ;  /* 0xffffffffff0f7424 */ /* 0x000fce00078e00ff */
[----:B------:R-:W-:Y:S05]  /*9a00*/  WARPSYNC.COLLECTIVE R15, `(.L_x_318) ;  /* 0x000000000f0c7348 */ /* 0x000fea0003c00000 */
[----:B------:R-:W-:Y:S02]  /*9a10*/  ELECT P6, UR62, PT ;  /* 0x00000000003e782f */ /* 0x000fe400038c0000 */
[----:B------:R-:W-:Y:S01]  /*9a20*/  MOV R14, UR62 ;  /* 0x0000003e000e7c02 */ /* 0x000fe20008000f00 */
[----:B------:R-:W-:Y:S10]  /*9a30*/  ENDCOLLECTIVE ;  /* 0x000000000000791b */ /* 0x000ff40003800000 */
.L_x_318:
[----:B------:R-:W-:Y:S05]  /*9a40*/  BSYNC B1 ;  /* 0x0000000000017941 */ /* 0x000fea0003800000 */
.L_x_317:
[----:B------:R-:W-:Y:S05]  /*9a50*/  BRA `(.L_x_319) ;  /* 0xfffffff000007947 */ /* 0x000fea000383ffff */
.L_x_298:
[----:B-1----:R1:W2:Y:S02]  /*9a60*/  SYNCS.PHASECHK.TRANS64.TRYWAIT P1, [R10+URZ+0x20], R5 ;  /* 0x000020050a0075a7 */ /* 0x0022a4000802017f */
[----:B--2---:R-:W-:Y:S05]  /*9a70*/  @!P1 NANOSLEEP.SYNCS 0x989680 ;  /* 0x009896800000995d */ /* 0x004fea0003900000 */
[----:B------:R-:W2:Y:S02]  /*9a80*/  @!P1 SYNCS.PHASECHK.TRANS64 P1, [R10+URZ+0x20], R5 ;  /* 0x000020050a0095a7 */ /* 0x000ea4000802007f */
[----:B--2---:R-:W-:Y:S05]  /*9a90*/  @!P1 BRA `(.L_x_298) ;  /* 0xfffffffc00f09947 */ /* 0x004fea000383ffff */
[----:B------:R-:W-:Y:S05]  /*9aa0*/  BRA `(.L_x_320) ;  /* 0xfffffff000347947 */ /* 0x000fea000383ffff */
.L_x_307:
[----:B------:R-:W-:Y:S01]  /*9ab0*/  BSSY B0, `(.L_x_321) ;  /* 0x0000006000007945 */ /* 0x000fe20003800000 */
[----:B------:R-:W-:-:S07]  /*9ac0*/  IMAD.MOV.U32 R15, RZ, RZ, -0x1 ;  /* 0xffffffffff0f7424 */ /* 0x000fce00078e00ff */
[----:B------:R-:W-:Y:S05]  /*9ad0*/  WARPSYNC.COLLECTIVE R15, `(.L_x_322) ;  /* 0x000000000f0c7348 */ /* 0x000fea0003c00000 */
[----:B------:R-:W-:Y:S02]  /*9ae0*/  ELECT P6, UR62, PT ;  /* 0x00000000003e782f */ /* 0x000fe400038c0000 */
[----:B------:R-:W-:Y:S01]  /*9af0*/  MOV R14, UR62 ;  /* 0x0000003e000e7c02 */ /* 0x000fe20008000f00 */
[----:B------:R-:W-:Y:S10]  /*9b00*/  ENDCOLLECTIVE ;  /* 0x000000000000791b */ /* 0x000ff40003800000 */
.L_x_322:
[----:B------:R-:W-:Y:S05]  /*9b10*/  BSYNC B0 ;  /* 0x0000000000007941 */ /* 0x000fea0003800000 */
.L_x_321:
[----:B------:R-:W-:Y:S05]  /*9b20*/  BRA `(.L_x_323) ;  /* 0xfffffff800a07947 */ /* 0x000fea000383ffff */
.L_x_311:
[----:B0-----:R0:W1:Y:S02]  /*9b30*/  SYNCS.PHASECHK.TRANS64.TRYWAIT P0, [R7+URZ], R2 ;  /* 0x00000002070075a7 */ /* 0x001064000800017f */
[----:B-1----:R-:W-:Y:S05]  /*9b40*/  @!P0 NANOSLEEP.SYNCS 0x989680 ;  /* 0x009896800000895d */ /* 0x002fea0003900000 */
[----:B------:R-:W1:Y:S02]  /*9b50*/  @!P0 SYNCS.PHASECHK.TRANS64 P0, [R7+URZ], R2 ;  /* 0x00000002070085a7 */ /* 0x000e64000800007f */
[----:B-1----:R-:W-:Y:S05]  /*9b60*/  @!P0 BRA `(.L_x_311) ;  /* 0xfffffffc00f08947 */ /* 0x002fea000383ffff */
[----:B------:R-:W-:Y:S05]  /*9b70*/  BRA `(.L_x_324) ;  /* 0xfffffff800e47947 */ /* 0x000fea000383ffff */
.L_x_312:
[----:B0-----:R0:W1:Y:S02]  /*9b80*/  SYNCS.PHASECHK.TRANS64.TRYWAIT P0, [R9+URZ], R4 ;  /* 0x00000004090075a7 */ /* 0x001064000800017f */
[----:B-1----:R-:W-:Y:S05]  /*9b90*/  @!P0 NANOSLEEP.SYNCS 0x989680 ;  /* 0x009896800000895d */ /* 0x002fea0003900000 */
[----:B------:R-:W1:Y:S02]  /*9ba0*/  @!P0 SYNCS.PHASECHK.TRANS64 P0, [R9+URZ], R4 ;  /* 0x00000004090085a7 */ /* 0x000e64000800007f */
[----:B-1----:R-:W-:Y:S05]  /*9bb0*/  @!P0 BRA `(.L_x_312) ;  /* 0xfffffffc00f08947 */ /* 0x002fea000383ffff */
[----:B------:R-:W-:Y:S05]  /*9bc0*/  BRA `(.L_x_325) ;  /* 0xfffffff800f47947 */ /* 0x000fea000383ffff */
.L_x_313:
[----:B-1----:R1:W2:Y:S02]  /*9bd0*/  SYNCS.PHASECHK.TRANS64.TRYWAIT P0, [R6+URZ], R5 ;  /* 0x00000005060075a7 */ /* 0x0022a4000800017f */
[----:B--2---:R-:W-:Y:S05]  /*9be0*/  @!P0 NANOSLEEP.SYNCS 0x989680 ;  /* 0x009896800000895d */ /* 0x004fea0003900000 */
[----:B------:R-:W2:Y:S02]  /*9bf0*/  @!P0 SYNCS.PHASECHK.TRANS64 P0, [R6+URZ], R5 ;  /* 0x00000005060085a7 */ /* 0x000ea4000800007f */
[----:B--2---:R-:W-:Y:S05]  /*9c00*/  @!P0 BRA `(.L_x_313) ;  /* 0xfffffffc00f08947 */ /* 0x004fea000383ffff */
[----:B------:R-:W-:Y:S05]  /*9c10*/  BRA `(.L_x_326) ;  /* 0xfffffff800fc7947 */ /* 0x000fea000383ffff */
.L_x_327:
[----:B------:R-:W-:-:S00]  /*9c20*/  BRA `(.L_x_327) ;  /* 0xfffffffc00fc7947 */ /* 0x000fc0000383ffff */
[----:B------:R-:W-:-:S00]  /*9c30*/  NOP ;  /* 0x0000000000007918 */ /* 0x000fc00000000000 */
        /* <DEDUP_REMOVED lines=12> */
.L_x_328:


//--------------------- .nv.global.init           --------------------------
	.section	.nv.global.init,"aw",@progbits
.nv.global.init:
	.type		$str$22,@object
	.size		$str$22,($str$23 - $str$22)
$str$22:
        /*0000*/ 	.byte	0x6b, 0x5f, 0x74, 0x69, 0x6c, 0x65, 0x5f, 0x63, 0x6f, 0x75, 0x6e, 0x74, 0x20, 0x3e, 0x3d, 0x20
        /*0010*/ 	.byte	0x31, 0x00
	.type		$str$23,@object
	.size		$str$23,(__unnamed_1 - $str$23)
$str$23:
        /*0012*/ 	.byte	0x2f, 0x74, 0x6d, 0x70, 0x2f, 0x63, 0x75, 0x74, 0x6c, 0x61, 0x73, 0x73, 0x5f, 0x73, 0x77, 0x65
        /*0022*/ 	.byte	0x65, 0x70, 0x5f, 0x73, 0x72, 0x63, 0x2f, 0x69, 0x6e, 0x63, 0x6c, 0x75, 0x64, 0x65, 0x2f, 0x63
        /*0032*/ 	.byte	0x75, 0x74, 0x6c, 0x61, 0x73, 0x73, 0x2f, 0x67, 0x65, 0x6d, 0x6d, 0x2f, 0x63, 0x6f, 0x6c, 0x6c
        /*0042*/ 	.byte	0x65, 0x63, 0x74, 0x69, 0x76, 0x65, 0x2f, 0x73, 0x6d, 0x39, 0x30, 0x5f, 0x6d, 0x6d, 0x61, 0x5f
        /*0052*/ 	.byte	0x74, 0x6d, 0x61, 0x5f, 0x67, 0x6d, 0x6d, 0x61, 0x5f, 0x73, 0x73, 0x5f, 0x77, 0x61, 0x72, 0x70
        /*0062*/ 	.byte	0x73, 0x70, 0x65, 0x63, 0x69, 0x61, 0x6c, 0x69, 0x7a, 0x65, 0x64, 0x2e, 0x68, 0x70, 0x70, 0x00
	.type		__unnamed_1,@object
	.size		__unnamed_1,(.L_0 - __unnamed_1)
__unnamed_1:
        /*0072*/ 	.byte	0x76, 0x6f, 0x69, 0x64, 0x20, 0x63, 0x75, 0x74, 0x6c, 0x61, 0x73, 0x73, 0x3a, 0x3a, 0x67, 0x65
        /* <DEDUP_REMOVED lines=171> */
        /*0b32*/ 	.byte	0x3a, 0x3a, 0x69, 0x64, 0x65, 0x6e, 0x74, 0x69, 0x74, 0x79, 0x5d, 0x00
.L_0:


//--------------------- .nv.shared._ZN7cutlass13device_kernelINS_4gemm6kernel13GemmUniversalIN4cute5tupleIJiiiiEEENS1_10collective13CollectiveMmaINS1_34MainloopSm90TmaGmmaWarpSpecializedILi4ENS5_IJNS4_1CILi1EEESB_SB_EEENS1_32KernelTmaWarpSpecializedPingpongEEENS5_IJNSA_ILi64EEENSA_ILi256EEENSA_ILi32EEEEEEaNS5_IJlSB_lEEEaSJ_NS4_8TiledMMAINS4_8MMA_AtomIJNS4_4SM904GMMA27MMA_64x256x32_S32S8S8_SS_TNEEEENS4_6LayoutISC_NS5_IJNSA_ILi0EEESR_SR_EEEEENS5_IJNS4_10UnderscoreESU_SU_EEEEENS4_13SM90_TMA_LOADENS4_14ComposedLayoutINS4_7SwizzleILi1ELi4ELi3EEENS4_18smem_ptr_flag_bitsILi8EEENSQ_INS5_IJNSA_ILi8EEESH_EEENS5_IJSH_SB_EEEEEEEvNS4_8identityESX_S17_vS18_EENS_8epilogue10collective6detail29Sm90TmaWarpSpecializedAdapterINS1B_15DefaultEpilogueIaSJ_SJ_NS1A_6thread17LinearCombinationIaLi1EiiLNS1F_9ScaleType4KindE0ELNS_15FloatRoundStyleE2EaEENS1_15EpilogueDefaultEEEEEvvEEEEvNT_6ParamsE --------------------------
	.section	.nv.shared._ZN7cutlass13device_kernelINS_4gemm6kernel13GemmUniversalIN4cute5tupleIJiiiiEEENS1_10collective13CollectiveMmaINS1_34MainloopSm90TmaGmmaWarpSpecializedILi4ENS5_IJNS4_1CILi1EEESB_SB_EEENS1_32KernelTmaWarpSpecializedPingpongEEENS5_IJNSA_ILi64EEENSA_ILi256EEENSA_ILi32EEEEEEaNS5_IJlSB_lEEEaSJ_NS4_8TiledMMAINS4_8MMA_AtomIJNS4_4SM904GMMA27MMA_64x256x32_S32S8S8_SS_TNEEEENS4_6LayoutISC_NS5_IJNSA_ILi0EEESR_SR_EEEEENS5_IJNS4_10UnderscoreESU_SU_EEEEENS4_13SM90_TMA_LOADENS4_14ComposedLayoutINS4_7SwizzleILi1ELi4ELi3EEENS4_18smem_ptr_flag_bitsILi8EEENSQ_INS5_IJNSA_ILi8EEESH_EEENS5_IJSH_SB_EEEEEEEvNS4_8identityESX_S17_vS18_EENS_8epilogue10collective6detail29Sm90TmaWarpSpecializedAdapterINS1B_15DefaultEpilogueIaSJ_SJ_NS1A_6thread17LinearCombinationIaLi1EiiLNS1F_9ScaleType4KindE0ELNS_15FloatRoundStyleE2EaEENS1_15EpilogueDefaultEEEEEvvEEEEvNT_6ParamsE,"aw",@nobits
	.sectionflags	@""
	.align	16
	.zero		1024


//--------------------- .nv.shared.reserved.0     --------------------------
	.section	.nv.shared.reserved.0,"aw",@nobits
	.weak		__nv_reservedSMEM_offset_0_alias
	.size		__nv_reservedSMEM_offset_0_alias, 0, 0
	.other		__nv_reservedSMEM_offset_0_alias,@"STO_CUDA_RESERVED_SHARED STV_DEFAULT"
__nv_reservedSMEM_offset_0_alias:
	.zero		0


//--------------------- .nv.global                --------------------------
	.section	.nv.global,"aw",@nobits
.nv.global:
	.type		_ZN39_INTERNAL_6dee520b_4_k_cu_2b76266a_47044cute1_E,@object
	.size		_ZN39_INTERNAL_6dee520b_4_k_cu_2b76266a_47044cute1_E,(_ZN39_INTERNAL_6dee520b_4_k_cu_2b76266a_47044cuda3std3__45__cpo6cbeginE - _ZN39_INTERNAL_6dee520b_4_k_cu_2b76266a_47044cute1_E)
_ZN39_INTERNAL_6dee520b_4_k_cu_2b76266a_47044cute1_E:
	.zero		1
	.type		_ZN39_INTERNAL_6dee520b_4_k_cu_2b76266a_47044cuda3std3__45__cpo6cbeginE,@object
	.size		_ZN39_INTERNAL_6dee520b_4_k_cu_2b76266a_47044cuda3std3__45__cpo6cbeginE,(_ZN39_INTERNAL_6dee520b_4_k_cu_2b76266a_47044cuda3std3__48in_placeE - _ZN39_INTERNAL_6dee520b_4_k_cu_2b76266a_47044cuda3std3__45__cpo6cbeginE)
_ZN39_INTERNAL_6dee520b_4_k_cu_2b76266a_47044cuda3std3__45__cpo6cbeginE:
	.zero		1
	.type		_ZN39_INTERNAL_6dee520b_4_k_cu_2b76266a_47044cuda3std3__48in_placeE,@object
	.size		_ZN39_INTERNAL_6dee520b_4_k_cu_2b76266a_47044cuda3std3__48in_placeE,(_ZN39_INTERNAL_6dee520b_4_k_cu_2b76266a_47044cuda3std6ranges3__45__cpo9iter_moveE - _ZN39_INTERNAL_6dee520b_4_k_cu_2b76266a_47044cuda3std3__48in_placeE)
_ZN39_INTERNAL_6dee520b_4_k_cu_2b76266a_47044cuda3std3__48in_placeE:
	.zero		1
	.type		_ZN39_INTERNAL_6dee520b_4_k_cu_2b76266a_47044cuda3std6ranges3__45__cpo9iter_moveE,@object
	.size		_ZN39_INTERNAL_6dee520b_4_k_cu_2b76266a_47044cuda3std6ranges3__45__cpo9iter_moveE,(_ZN39_INTERNAL_6dee520b_4_k_cu_2b76266a_47044cuda3std3__45__cpo5beginE - _ZN39_INTERNAL_6dee520b_4_k_cu_2b76266a_47044cuda3std6ranges3__45__cpo9iter_moveE)
_ZN39_INTERNAL_6dee520b_4_k_cu_2b76266a_47044cuda3std6ranges3__45__cpo9iter_moveE:
	.zero		1
	.type		_ZN39_INTERNAL_6dee520b_4_k_cu_2b76266a_47044cuda3std3__45__cpo5beginE,@object
	.size		_ZN39_INTERNAL_6dee520b_4_k_cu_2b76266a_47044cuda3std3__45__cpo5beginE,(_ZN39_INTERNAL_6dee520b_4_k_cu_2b76266a_47044cuda3std3__441_GLOBAL__N__6dee520b_4_k_cu_2b76266a_47046ignoreE - _ZN39_INTERNAL_6dee520b_4_k_cu_2b76266a_47044cuda3std3__45__cpo5beginE)
_ZN39_INTERNAL_6dee520b_4_k_cu_2b76266a_47044cuda3std3__45__cpo5beginE:
	.zero		1
	.type		_ZN39_INTERNAL_6dee520b_4_k_cu_2b76266a_47044cuda3std3__441_GLOBAL__N__6dee520b_4_k_cu_2b76266a_47046ignoreE,@object
	.size		_ZN39_INTERNAL_6dee520b_4_k_cu_2b76266a_47044cuda3std3__441_GLOBAL__N__6dee520b_4_k_cu_2b76266a_47046ignoreE,(_ZN39_INTERNAL_6dee520b_4_k_cu_2b76266a_47044cute7productE - _ZN39_INTERNAL_6dee520b_4_k_cu_2b76266a_47044cuda3std3__441_GLOBAL__N__6dee520b_4_k_cu_2b76266a_47046ignoreE)
_ZN39_INTERNAL_6dee520b_4_k_cu_2b76266a_47044cuda3std3__441_GLOBAL__N__6dee520b_4_k_cu_2b76266a_47046ignoreE:
	.zero		1
	.type		_ZN39_INTERNAL_6dee520b_4_k_cu_2b76266a_47044cute7productE,@object
	.size		_ZN39_INTERNAL_6dee520b_4_k_cu_2b76266a_47044cute7productE,(_ZN39_INTERNAL_6dee520b_4_k_cu_2b76266a_47044cuda3std3__45__cpo3endE - _ZN39_INTERNAL_6dee520b_4_k_cu_2b76266a_47044cute7productE)
_ZN39_INTERNAL_6dee520b_4_k_cu_2b76266a_47044cute7productE:
	.zero		1
	.type		_ZN39_INTERNAL_6dee520b_4_k_cu_2b76266a_47044cuda3std3__45__cpo3endE,@object
	.size		_ZN39_INTERNAL_6dee520b_4_k_cu_2b76266a_47044cuda3std3__45__cpo3endE,(_ZN39_INTERNAL_6dee520b_4_k_cu_2b76266a_47044cuda3std3__419piecewise_constructE - _ZN39_INTERNAL_6dee520b_4_k_cu_2b76266a_47044cuda3std3__45__cpo3endE)
_ZN39_INTERNAL_6dee520b_4_k_cu_2b76266a_47044cuda3std3__45__cpo3endE:
	.zero		1
	.type		_ZN39_INTERNAL_6dee520b_4_k_cu_2b76266a_47044cuda3std3__419piecewise_constructE,@object
	.size		_ZN39_INTERNAL_6dee520b_4_k_cu_2b76266a_47044cuda3std3__419piecewise_constructE,(_ZN39_INTERNAL_6dee520b_4_k_cu_2b76266a_47044cuda3std3__45__cpo4cendE - _ZN39_INTERNAL_6dee520b_4_k_cu_2b76266a_47044cuda3std3__419piecewise_constructE)
_ZN39_INTERNAL_6dee520b_4_k_cu_2b76266a_47044cuda3std3__419piecewise_constructE:
	.zero		1
	.type		_ZN39_INTERNAL_6dee520b_4_k_cu_2b76266a_47044cuda3std3__45__cpo4cendE,@object
	.size		_ZN39_INTERNAL_6dee520b_4_k_cu_2b76266a_47044cuda3std3__45__cpo4cendE,(_ZN39_INTERNAL_6dee520b_4_k_cu_2b76266a_47044cuda3std6ranges3__45__cpo4swapE - _ZN39_INTERNAL_6dee520b_4_k_cu_2b76266a_47044cuda3std3__45__cpo4cendE)
_ZN39_INTERNAL_6dee520b_4_k_cu_2b76266a_47044cuda3std3__45__cpo4cendE:
	.zero		1
	.type		_ZN39_INTERNAL_6dee520b_4_k_cu_2b76266a_47044cuda3std6ranges3__45__cpo4swapE,@object
	.size		_ZN39_INTERNAL_6dee520b_4_k_cu_2b76266a_47044cuda3std6ranges3__45__cpo4swapE,(.L_8 - _ZN39_INTERNAL_6dee520b_4_k_cu_2b76266a_47044cuda3std6ranges3__45__cpo4swapE)
_ZN39_INTERNAL_6dee520b_4_k_cu_2b76266a_47044cuda3std6ranges3__45__cpo4swapE:
	.zero		1
.L_8:


//--------------------- .nv.constant0._ZN7cutlass13device_kernelINS_4gemm6kernel13GemmUniversalIN4cute5tupleIJiiiiEEENS1_10collective13CollectiveMmaINS1_34MainloopSm90TmaGmmaWarpSpecializedILi4ENS5_IJNS4_1CILi1EEESB_SB_EEENS1_32KernelTmaWarpSpecializedPingpongEEENS5_IJNSA_ILi64EEENSA_ILi256EEENSA_ILi32EEEEEEaNS5_IJlSB_lEEEaSJ_NS4_8TiledMMAINS4_8MMA_AtomIJNS4_4SM904GMMA27MMA_64x256x32_S32S8S8_SS_TNEEEENS4_6LayoutISC_NS5_IJNSA_ILi0EEESR_SR_EEEEENS5_IJNS4_10UnderscoreESU_SU_EEEEENS4_13SM90_TMA_LOADENS4_14ComposedLayoutINS4_7SwizzleILi1ELi4ELi3EEENS4_18smem_ptr_flag_bitsILi8EEENSQ_INS5_IJNSA_ILi8EEESH_EEENS5_IJSH_SB_EEEEEEEvNS4_8identityESX_S17_vS18_EENS_8epilogue10collective6detail29Sm90TmaWarpSpecializedAdapterINS1B_15DefaultEpilogueIaSJ_SJ_NS1A_6thread17LinearCombinationIaLi1EiiLNS1F_9ScaleType4KindE0ELNS_15FloatRoundStyleE2EaEENS1_15EpilogueDefaultEEEEEvvEEEEvNT_6ParamsE --------------------------
	.section	.nv.constant0._ZN7cutlass13device_kernelINS_4gemm6kernel13GemmUniversalIN4cute5tupleIJiiiiEEENS1_10collective13CollectiveMmaINS1_34MainloopSm90TmaGmmaWarpSpecializedILi4ENS5_IJNS4_1CILi1EEESB_SB_EEENS1_32KernelTmaWarpSpecializedPingpongEEENS5_IJNSA_ILi64EEENSA_ILi256EEENSA_ILi32EEEEEEaNS5_IJlSB_lEEEaSJ_NS4_8TiledMMAINS4_8MMA_AtomIJNS4_4SM904GMMA27MMA_64x256x32_S32S8S8_SS_TNEEEENS4_6LayoutISC_NS5_IJNSA_ILi0EEESR_SR_EEEEENS5_IJNS4_10UnderscoreESU_SU_EEEEENS4_13SM90_TMA_LOADENS4_14ComposedLayoutINS4_7SwizzleILi1ELi4ELi3EEENS4_18smem_ptr_flag_bitsILi8EEENSQ_INS5_IJNSA_ILi8EEESH_EEENS5_IJSH_SB_EEEEEEEvNS4_8identityESX_S17_vS18_EENS_8epilogue10collective6detail29Sm90TmaWarpSpecializedAdapterINS1B_15DefaultEpilogueIaSJ_SJ_NS1A_6thread17LinearCombinationIaLi1EiiLNS1F_9ScaleType4KindE0ELNS_15FloatRoundStyleE2EaEENS1_15EpilogueDefaultEEEEEvvEEEEvNT_6ParamsE,"a",@progbits
	.sectionflags	@""
	.align	4
.nv.constant0._ZN7cutlass13device_kernelINS_4gemm6kernel13GemmUniversalIN4cute5tupleIJiiiiEEENS1_10collective13CollectiveMmaINS1_34MainloopSm90TmaGmmaWarpSpecializedILi4ENS5_IJNS4_1CILi1EEESB_SB_EEENS1_32KernelTmaWarpSpecializedPingpongEEENS5_IJNSA_ILi64EEENSA_ILi256EEENSA_ILi32EEEEEEaNS5_IJlSB_lEEEaSJ_NS4_8TiledMMAINS4_8MMA_AtomIJNS4_4SM904GMMA27MMA_64x256x32_S32S8S8_SS_TNEEEENS4_6LayoutISC_NS5_IJNSA_ILi0EEESR_SR_EEEEENS5_IJNS4_10UnderscoreESU_SU_EEEEENS4_13SM90_TMA_LOADENS4_14ComposedLayoutINS4_7SwizzleILi1ELi4ELi3EEENS4_18smem_ptr_flag_bitsILi8EEENSQ_INS5_IJNSA_ILi8EEESH_EEENS5_IJSH_SB_EEEEEEEvNS4_8identityESX_S17_vS18_EENS_8epilogue10collective6detail29Sm90TmaWarpSpecializedAdapterINS1B_15DefaultEpilogueIaSJ_SJ_NS1A_6thread17LinearCombinationIaLi1EiiLNS1F_9ScaleType4KindE0ELNS_15FloatRoundStyleE2EaEENS1_15EpilogueDefaultEEEEEvvEEEEvNT_6ParamsE:
	.zero		1664


//--------------------- SYMBOLS --------------------------

	.type		.nv.reservedSmem.offset0,@object
	.size		.nv.reservedSmem.offset0,0x4
	.type		__assertfail,@function
